//
// Generated by NVIDIA NVVM Compiler
//
// Compiler Build ID: CL-36424714
// Cuda compilation tools, release 13.0, V13.0.88
// Based on NVVM 20.0.0
//

.version 9.0
.target sm_100
.address_size 64

	// .globl	_Z10find_costsllldPKdPd

.visible .entry _Z10find_costsllldPKdPd(
	.param .u64 _Z10find_costsllldPKdPd_param_0,
	.param .u64 _Z10find_costsllldPKdPd_param_1,
	.param .u64 _Z10find_costsllldPKdPd_param_2,
	.param .f64 _Z10find_costsllldPKdPd_param_3,
	.param .u64 .ptr .align 1 _Z10find_costsllldPKdPd_param_4,
	.param .u64 .ptr .align 1 _Z10find_costsllldPKdPd_param_5
)
{
	.local .align 8 .b8 	__local_depot0[24];
	.reg .b64 	%SP;
	.reg .b64 	%SPL;
	.reg .pred 	%p<43>;
	.reg .b32 	%r<12>;
	.reg .b64 	%rd<84>;
	.reg .b64 	%fd<32>;

	mov.u64 	%SPL, __local_depot0;
	ld.param.u64 	%rd27, [_Z10find_costsllldPKdPd_param_0];
	ld.param.u64 	%rd28, [_Z10find_costsllldPKdPd_param_1];
	ld.param.u64 	%rd29, [_Z10find_costsllldPKdPd_param_2];
	ld.param.f64 	%fd1, [_Z10find_costsllldPKdPd_param_3];
	ld.param.u64 	%rd30, [_Z10find_costsllldPKdPd_param_4];
	ld.param.u64 	%rd31, [_Z10find_costsllldPKdPd_param_5];
	cvta.to.global.u64 	%rd1, %rd30;
	cvta.to.global.u64 	%rd2, %rd31;
	mov.u32 	%r1, %ctaid.x;
	mov.u32 	%r2, %ntid.x;
	mov.u32 	%r3, %tid.x;
	mad.lo.s32 	%r4, %r1, %r2, %r3;
	cvt.u64.u32 	%rd3, %r4;
	add.s64 	%rd4, %rd29, %rd28;
	setp.lt.s64 	%p2, %rd4, 1;
	@%p2 bra 	$L__BB0_18;
	mov.u32 	%r5, %tid.y;
	mov.u32 	%r6, %ntid.y;
	mov.u32 	%r7, %ctaid.y;
	mad.lo.s32 	%r8, %r7, %r6, %r5;
	cvt.u64.u32 	%rd33, %r8;
	setp.gt.s64 	%p3, %rd27, %rd33;
	setp.gt.s64 	%p4, %rd28, %rd3;
	and.pred  	%p1, %p3, %p4;
	mul.lo.s64 	%rd34, %rd28, %rd33;
	mul.lo.s64 	%rd5, %rd34, %rd29;
	add.u64 	%rd6, %SPL, 0;
	add.s64 	%rd7, %rd34, %rd3;
	mul.lo.s64 	%rd8, %rd7, %rd29;
	setp.eq.s64 	%p5, %rd4, 1;
	mov.b64 	%rd83, 0;
	@%p5 bra 	$L__BB0_12;
	and.b64  	%rd83, %rd4, 9223372036854775806;
	sub.s64 	%rd81, 1, %rd3;
	shl.b64 	%rd36, %rd8, 3;
	shl.b64 	%rd37, %rd3, 3;
	sub.s64 	%rd38, %rd36, %rd37;
	add.s64 	%rd39, %rd38, %rd1;
	add.s64 	%rd80, %rd39, 8;
	add.s64 	%rd79, %rd2, %rd38;
	add.s64 	%rd40, %rd7, -1;
	mul.lo.s64 	%rd41, %rd29, %rd40;
	shl.b64 	%rd42, %rd41, 3;
	sub.s64 	%rd43, %rd42, %rd37;
	add.s64 	%rd78, %rd2, %rd43;
	cvt.u32.u64 	%r9, %rd3;
	mov.u64 	%rd82, %rd83;
$L__BB0_3:
	add.s64 	%rd19, %rd81, -1;
	setp.lt.s64 	%p6, %rd19, %rd29;
	setp.gt.s64 	%p7, %rd19, -1;
	and.pred  	%p8, %p6, %p7;
	and.pred  	%p9, %p1, %p8;
	not.pred 	%p10, %p9;
	@%p10 bra 	$L__BB0_7;
	setp.ne.s32 	%p11, %r9, 0;
	setp.ne.s64 	%p12, %rd81, 1;
	and.pred  	%p13, %p11, %p12;
	@%p13 bra 	$L__BB0_6;
	max.s64 	%rd49, %rd3, %rd19;
	cvt.rn.f64.u64 	%fd10, %rd49;
	mul.f64 	%fd11, %fd1, %fd10;
	st.global.f64 	[%rd79], %fd11;
	bra.uni 	$L__BB0_7;
$L__BB0_6:
	ld.global.f64 	%fd2, [%rd78+-8];
	ld.global.f64 	%fd3, [%rd80+-8];
	add.f64 	%fd4, %fd2, %fd3;
	ld.global.f64 	%fd5, [%rd79+-8];
	add.f64 	%fd6, %fd1, %fd5;
	ld.global.f64 	%fd7, [%rd78];
	add.f64 	%fd8, %fd1, %fd7;
	setp.lt.f64 	%p14, %fd4, %fd6;
	setp.lt.f64 	%p15, %fd4, %fd8;
	selp.b64 	%rd44, 0, 2, %p15;
	setp.lt.f64 	%p16, %fd6, %fd8;
	selp.b64 	%rd45, 1, 2, %p16;
	selp.b64 	%rd46, %rd44, %rd45, %p14;
	st.local.f64 	[%rd6], %fd4;
	st.local.f64 	[%rd6+8], %fd6;
	st.local.f64 	[%rd6+16], %fd8;
	shl.b64 	%rd47, %rd46, 3;
	add.s64 	%rd48, %rd6, %rd47;
	ld.local.f64 	%fd9, [%rd48];
	st.global.f64 	[%rd79], %fd9;
$L__BB0_7:
	bar.sync 	0;
	setp.lt.s64 	%p17, %rd81, %rd29;
	setp.gt.s64 	%p18, %rd81, -1;
	and.pred  	%p19, %p17, %p18;
	and.pred  	%p20, %p1, %p19;
	not.pred 	%p21, %p20;
	@%p21 bra 	$L__BB0_11;
	setp.eq.s32 	%p22, %r9, 0;
	setp.eq.s64 	%p23, %rd81, 0;
	or.pred  	%p24, %p22, %p23;
	@%p24 bra 	$L__BB0_10;
	ld.global.f64 	%fd12, [%rd78];
	ld.global.f64 	%fd13, [%rd80];
	add.f64 	%fd14, %fd12, %fd13;
	ld.global.f64 	%fd15, [%rd79];
	add.f64 	%fd16, %fd1, %fd15;
	ld.global.f64 	%fd17, [%rd78+8];
	add.f64 	%fd18, %fd1, %fd17;
	setp.lt.f64 	%p25, %fd14, %fd16;
	setp.lt.f64 	%p26, %fd14, %fd18;
	selp.b64 	%rd50, 0, 2, %p26;
	setp.lt.f64 	%p27, %fd16, %fd18;
	selp.b64 	%rd51, 1, 2, %p27;
	selp.b64 	%rd52, %rd50, %rd51, %p25;
	st.local.f64 	[%rd6], %fd14;
	st.local.f64 	[%rd6+8], %fd16;
	st.local.f64 	[%rd6+16], %fd18;
	shl.b64 	%rd53, %rd52, 3;
	add.s64 	%rd54, %rd6, %rd53;
	ld.local.f64 	%fd19, [%rd54];
	st.global.f64 	[%rd79+8], %fd19;
	bra.uni 	$L__BB0_11;
$L__BB0_10:
	max.s64 	%rd55, %rd3, %rd81;
	cvt.rn.f64.u64 	%fd20, %rd55;
	mul.f64 	%fd21, %fd1, %fd20;
	st.global.f64 	[%rd79+8], %fd21;
$L__BB0_11:
	bar.sync 	0;
	add.s64 	%rd82, %rd82, -2;
	add.s64 	%rd81, %rd81, 2;
	add.s64 	%rd80, %rd80, 16;
	add.s64 	%rd79, %rd79, 16;
	add.s64 	%rd78, %rd78, 16;
	setp.ne.s64 	%p28, %rd82, 0;
	@%p28 bra 	$L__BB0_3;
$L__BB0_12:
	and.b64  	%rd56, %rd4, 1;
	setp.eq.b64 	%p29, %rd56, 1;
	not.pred 	%p30, %p29;
	@%p30 bra 	$L__BB0_18;
	sub.s64 	%rd26, %rd83, %rd3;
	setp.lt.s64 	%p31, %rd26, %rd29;
	setp.gt.s64 	%p32, %rd26, -1;
	and.pred  	%p33, %p31, %p32;
	and.pred  	%p35, %p1, %p33;
	not.pred 	%p36, %p35;
	@%p36 bra 	$L__BB0_17;
	cvt.u32.u64 	%r11, %rd3;
	setp.eq.s32 	%p37, %r11, 0;
	setp.eq.s64 	%p38, %rd26, 0;
	or.pred  	%p39, %p37, %p38;
	@%p39 bra 	$L__BB0_16;
	ld.param.u64 	%rd77, [_Z10find_costsllldPKdPd_param_4];
	add.s64 	%rd57, %rd3, -1;
	mad.lo.s64 	%rd58, %rd57, %rd29, %rd5;
	add.s64 	%rd59, %rd26, %rd58;
	shl.b64 	%rd60, %rd59, 3;
	add.s64 	%rd61, %rd2, %rd60;
	ld.global.f64 	%fd22, [%rd61+-8];
	add.s64 	%rd62, %rd59, %rd29;
	cvta.to.global.u64 	%rd63, %rd77;
	shl.b64 	%rd64, %rd62, 3;
	add.s64 	%rd65, %rd63, %rd64;
	ld.global.f64 	%fd23, [%rd65];
	add.f64 	%fd24, %fd22, %fd23;
	shl.b64 	%rd66, %rd29, 3;
	add.s64 	%rd67, %rd61, %rd66;
	ld.global.f64 	%fd25, [%rd67+-8];
	add.f64 	%fd26, %fd1, %fd25;
	ld.global.f64 	%fd27, [%rd61];
	add.f64 	%fd28, %fd1, %fd27;
	setp.lt.f64 	%p40, %fd24, %fd26;
	setp.lt.f64 	%p41, %fd24, %fd28;
	selp.b64 	%rd68, 0, 2, %p41;
	setp.lt.f64 	%p42, %fd26, %fd28;
	selp.b64 	%rd69, 1, 2, %p42;
	selp.b64 	%rd70, %rd68, %rd69, %p40;
	st.local.f64 	[%rd6], %fd24;
	st.local.f64 	[%rd6+8], %fd26;
	st.local.f64 	[%rd6+16], %fd28;
	shl.b64 	%rd71, %rd70, 3;
	add.s64 	%rd72, %rd6, %rd71;
	ld.local.f64 	%fd29, [%rd72];
	st.global.f64 	[%rd67], %fd29;
	bra.uni 	$L__BB0_17;
$L__BB0_16:
	max.s64 	%rd73, %rd3, %rd26;
	cvt.rn.f64.u64 	%fd30, %rd73;
	mul.f64 	%fd31, %fd1, %fd30;
	add.s64 	%rd74, %rd26, %rd8;
	shl.b64 	%rd75, %rd74, 3;
	add.s64 	%rd76, %rd2, %rd75;
	st.global.f64 	[%rd76], %fd31;
$L__BB0_17:
	bar.sync 	0;
$L__BB0_18:
	ret;

}
	// .globl	_Z24traceback_correspondencelllPKdPlPc
.visible .entry _Z24traceback_correspondencelllPKdPlPc(
	.param .u64 _Z24traceback_correspondencelllPKdPlPc_param_0,
	.param .u64 _Z24traceback_correspondencelllPKdPlPc_param_1,
	.param .u64 _Z24traceback_correspondencelllPKdPlPc_param_2,
	.param .u64 .ptr .align 1 _Z24traceback_correspondencelllPKdPlPc_param_3,
	.param .u64 .ptr .align 1 _Z24traceback_correspondencelllPKdPlPc_param_4,
	.param .u64 .ptr .align 1 _Z24traceback_correspondencelllPKdPlPc_param_5
)
{
	.local .align 8 .b8 	__local_depot1[48];
	.reg .b64 	%SP;
	.reg .b64 	%SPL;
	.reg .pred 	%p<13>;
	.reg .b16 	%rs<2>;
	.reg .b32 	%r<5>;
	.reg .b64 	%rd<46>;
	.reg .b64 	%fd<4>;

	mov.u64 	%SPL, __local_depot1;
	ld.param.u64 	%rd21, [_Z24traceback_correspondencelllPKdPlPc_param_0];
	ld.param.u64 	%rd16, [_Z24traceback_correspondencelllPKdPlPc_param_1];
	ld.param.u64 	%rd17, [_Z24traceback_correspondencelllPKdPlPc_param_2];
	ld.param.u64 	%rd18, [_Z24traceback_correspondencelllPKdPlPc_param_3];
	ld.param.u64 	%rd19, [_Z24traceback_correspondencelllPKdPlPc_param_4];
	ld.param.u64 	%rd20, [_Z24traceback_correspondencelllPKdPlPc_param_5];
	mov.u32 	%r1, %ctaid.y;
	mov.u32 	%r2, %ntid.y;
	mov.u32 	%r3, %tid.y;
	mad.lo.s32 	%r4, %r1, %r2, %r3;
	cvt.u64.u32 	%rd1, %r4;
	setp.le.s64 	%p1, %rd21, %rd1;
	@%p1 bra 	$L__BB1_6;
	add.s64 	%rd45, %rd16, -1;
	add.s64 	%rd44, %rd17, -1;
	setp.eq.s64 	%p2, %rd45, 0;
	setp.eq.s64 	%p3, %rd44, 0;
	or.pred  	%p4, %p2, %p3;
	@%p4 bra 	$L__BB1_6;
	add.u64 	%rd4, %SPL, 0;
	add.u64 	%rd5, %SPL, 24;
	mul.lo.s64 	%rd6, %rd16, %rd1;
	mul.lo.s64 	%rd7, %rd6, %rd17;
	cvta.to.global.u64 	%rd8, %rd18;
	cvta.to.global.u64 	%rd9, %rd19;
	cvta.to.global.u64 	%rd10, %rd20;
$L__BB1_3:
	add.s64 	%rd24, %rd45, -1;
	mad.lo.s64 	%rd25, %rd24, %rd17, %rd7;
	add.s64 	%rd26, %rd25, %rd44;
	shl.b64 	%rd27, %rd26, 3;
	add.s64 	%rd28, %rd8, %rd27;
	ld.global.f64 	%fd1, [%rd28+-8];
	shl.b64 	%rd29, %rd17, 3;
	add.s64 	%rd30, %rd28, %rd29;
	ld.global.f64 	%fd2, [%rd30+-8];
	ld.global.f64 	%fd3, [%rd28];
	setp.lt.f64 	%p5, %fd1, %fd2;
	setp.lt.f64 	%p6, %fd1, %fd3;
	selp.b64 	%rd31, 0, 2, %p6;
	setp.lt.f64 	%p7, %fd2, %fd3;
	selp.b64 	%rd32, 1, 2, %p7;
	selp.b64 	%rd33, %rd31, %rd32, %p5;
	mov.b64 	%rd34, 1;
	st.local.u64 	[%rd4], %rd34;
	mov.b64 	%rd35, 0;
	st.local.u64 	[%rd4+8], %rd35;
	st.local.u64 	[%rd4+16], %rd34;
	st.local.u64 	[%rd5], %rd34;
	st.local.u64 	[%rd5+8], %rd34;
	st.local.u64 	[%rd5+16], %rd35;
	shl.b64 	%rd36, %rd33, 3;
	add.s64 	%rd37, %rd4, %rd36;
	ld.local.u64 	%rd38, [%rd37];
	sub.s64 	%rd45, %rd45, %rd38;
	add.s64 	%rd39, %rd5, %rd36;
	ld.local.u64 	%rd40, [%rd39];
	sub.s64 	%rd44, %rd44, %rd40;
	add.s64 	%rd15, %rd45, %rd6;
	shl.b64 	%rd41, %rd15, 3;
	add.s64 	%rd42, %rd9, %rd41;
	st.global.u64 	[%rd42], %rd44;
	and.pred  	%p8, %p5, %p6;
	not.pred 	%p9, %p8;
	@%p9 bra 	$L__BB1_5;
	add.s64 	%rd43, %rd10, %rd15;
	mov.b16 	%rs1, 1;
	st.global.u8 	[%rd43], %rs1;
$L__BB1_5:
	setp.ne.s64 	%p10, %rd45, 0;
	setp.ne.s64 	%p11, %rd44, 0;
	and.pred  	%p12, %p10, %p11;
	@%p12 bra 	$L__BB1_3;
$L__BB1_6:
	ret;

}
	// .globl	_Z20get_pixel_similaritylllPKdS0_Pd
.visible .entry _Z20get_pixel_similaritylllPKdS0_Pd(
	.param .u64 _Z20get_pixel_similaritylllPKdS0_Pd_param_0,
	.param .u64 _Z20get_pixel_similaritylllPKdS0_Pd_param_1,
	.param .u64 _Z20get_pixel_similaritylllPKdS0_Pd_param_2,
	.param .u64 .ptr .align 1 _Z20get_pixel_similaritylllPKdS0_Pd_param_3,
	.param .u64 .ptr .align 1 _Z20get_pixel_similaritylllPKdS0_Pd_param_4,
	.param .u64 .ptr .align 1 _Z20get_pixel_similaritylllPKdS0_Pd_param_5
)
{
	.reg .pred 	%p<6>;
	.reg .b32 	%r<13>;
	.reg .b64 	%rd<24>;
	.reg .b64 	%fd<5>;

	ld.param.u64 	%rd9, [_Z20get_pixel_similaritylllPKdS0_Pd_param_0];
	ld.param.u64 	%rd4, [_Z20get_pixel_similaritylllPKdS0_Pd_param_1];
	ld.param.u64 	%rd5, [_Z20get_pixel_similaritylllPKdS0_Pd_param_2];
	ld.param.u64 	%rd6, [_Z20get_pixel_similaritylllPKdS0_Pd_param_3];
	ld.param.u64 	%rd7, [_Z20get_pixel_similaritylllPKdS0_Pd_param_4];
	ld.param.u64 	%rd8, [_Z20get_pixel_similaritylllPKdS0_Pd_param_5];
	mov.u32 	%r1, %ctaid.y;
	mov.u32 	%r2, %ntid.y;
	mov.u32 	%r3, %tid.y;
	mad.lo.s32 	%r4, %r1, %r2, %r3;
	cvt.u64.u32 	%rd1, %r4;
	mov.u32 	%r5, %ctaid.x;
	mov.u32 	%r6, %ntid.x;
	mov.u32 	%r7, %tid.x;
	mad.lo.s32 	%r8, %r5, %r6, %r7;
	cvt.u64.u32 	%rd2, %r8;
	mov.u32 	%r9, %ctaid.z;
	mov.u32 	%r10, %ntid.z;
	mov.u32 	%r11, %tid.z;
	mad.lo.s32 	%r12, %r9, %r10, %r11;
	cvt.u64.u32 	%rd3, %r12;
	setp.le.s64 	%p1, %rd9, %rd1;
	setp.le.s64 	%p2, %rd4, %rd2;
	or.pred  	%p3, %p1, %p2;
	setp.le.s64 	%p4, %rd5, %rd3;
	or.pred  	%p5, %p3, %p4;
	@%p5 bra 	$L__BB2_2;
	cvta.to.global.u64 	%rd10, %rd6;
	cvta.to.global.u64 	%rd11, %rd7;
	cvta.to.global.u64 	%rd12, %rd8;
	mad.lo.s64 	%rd13, %rd4, %rd1, %rd2;
	shl.b64 	%rd14, %rd13, 3;
	add.s64 	%rd15, %rd10, %rd14;
	ld.global.f64 	%fd1, [%rd15];
	mul.lo.s64 	%rd16, %rd5, %rd1;
	add.s64 	%rd17, %rd16, %rd3;
	shl.b64 	%rd18, %rd17, 3;
	add.s64 	%rd19, %rd11, %rd18;
	ld.global.f64 	%fd2, [%rd19];
	sub.f64 	%fd3, %fd1, %fd2;
	mul.f64 	%fd4, %fd3, %fd3;
	mad.lo.s64 	%rd20, %rd5, %rd2, %rd3;
	mad.lo.s64 	%rd21, %rd16, %rd4, %rd20;
	shl.b64 	%rd22, %rd21, 3;
	add.s64 	%rd23, %rd12, %rd22;
	st.global.f64 	[%rd23], %fd4;
$L__BB2_2:
	ret;

}
	// .globl	_Z23cumulative_sum_cols_srclllPd
.visible .entry _Z23cumulative_sum_cols_srclllPd(
	.param .u64 _Z23cumulative_sum_cols_srclllPd_param_0,
	.param .u64 _Z23cumulative_sum_cols_srclllPd_param_1,
	.param .u64 _Z23cumulative_sum_cols_srclllPd_param_2,
	.param .u64 .ptr .align 1 _Z23cumulative_sum_cols_srclllPd_param_3
)
{
	.reg .pred 	%p<13>;
	.reg .b32 	%r<9>;
	.reg .b64 	%rd<79>;
	.reg .b64 	%fd<15>;

	ld.param.u64 	%rd39, [_Z23cumulative_sum_cols_srclllPd_param_0];
	ld.param.u64 	%rd37, [_Z23cumulative_sum_cols_srclllPd_param_1];
	ld.param.u64 	%rd38, [_Z23cumulative_sum_cols_srclllPd_param_2];
	ld.param.u64 	%rd40, [_Z23cumulative_sum_cols_srclllPd_param_3];
	cvta.to.global.u64 	%rd1, %rd40;
	mov.u32 	%r1, %ctaid.y;
	mov.u32 	%r2, %ntid.y;
	mov.u32 	%r3, %tid.y;
	mad.lo.s32 	%r4, %r1, %r2, %r3;
	cvt.u64.u32 	%rd2, %r4;
	mov.u32 	%r5, %ctaid.x;
	mov.u32 	%r6, %ntid.x;
	mov.u32 	%r7, %tid.x;
	mad.lo.s32 	%r8, %r5, %r6, %r7;
	cvt.u64.u32 	%rd78, %r8;
	setp.le.s64 	%p1, %rd39, %rd2;
	setp.le.s64 	%p2, %rd37, %rd78;
	or.pred  	%p3, %p1, %p2;
	setp.eq.s32 	%p4, %r8, 0;
	or.pred  	%p5, %p4, %p3;
	@%p5 bra 	$L__BB3_9;
	add.s64 	%rd75, %rd78, 1;
	setp.ge.u64 	%p6, %rd75, %rd37;
	setp.lt.s64 	%p7, %rd38, 2;
	or.pred  	%p8, %p6, %p7;
	@%p8 bra 	$L__BB3_9;
	mul.lo.s64 	%rd5, %rd37, %rd2;
	sub.s64 	%rd43, %rd37, %rd78;
	add.s64 	%rd44, %rd43, -2;
	add.s64 	%rd45, %rd38, -2;
	min.u64 	%rd46, %rd44, %rd45;
	add.s64 	%rd6, %rd46, 1;
	and.b64  	%rd73, %rd6, 3;
	setp.lt.u64 	%p9, %rd46, 3;
	mov.b64 	%rd77, 0;
	mov.b64 	%rd76, 1;
	@%p9 bra 	$L__BB3_6;
	add.s64 	%rd48, %rd5, %rd78;
	mul.lo.s64 	%rd49, %rd38, %rd48;
	shl.b64 	%rd50, %rd49, 3;
	add.s64 	%rd67, %rd1, %rd50;
	shl.b64 	%rd51, %rd38, 5;
	add.s64 	%rd9, %rd51, 32;
	and.b64  	%rd77, %rd6, -4;
	neg.s64 	%rd10, %rd77;
	shl.b64 	%rd53, %rd38, 3;
	add.s64 	%rd11, %rd53, 8;
	ld.global.f64 	%fd14, [%rd67];
	mov.b64 	%rd68, 0;
$L__BB3_4:
	add.s64 	%rd54, %rd67, %rd11;
	ld.global.f64 	%fd4, [%rd54];
	add.f64 	%fd5, %fd14, %fd4;
	st.global.f64 	[%rd54], %fd5;
	add.s64 	%rd55, %rd54, %rd11;
	ld.global.f64 	%fd6, [%rd55];
	add.f64 	%fd7, %fd5, %fd6;
	st.global.f64 	[%rd55], %fd7;
	add.s64 	%rd56, %rd55, %rd11;
	ld.global.f64 	%fd8, [%rd56];
	add.f64 	%fd9, %fd7, %fd8;
	st.global.f64 	[%rd56], %fd9;
	add.s64 	%rd57, %rd56, %rd11;
	ld.global.f64 	%fd10, [%rd57];
	add.f64 	%fd14, %fd9, %fd10;
	st.global.f64 	[%rd57], %fd14;
	add.s64 	%rd68, %rd68, 4;
	add.s64 	%rd67, %rd67, %rd9;
	add.s64 	%rd58, %rd10, %rd68;
	setp.ne.s64 	%p10, %rd58, 0;
	@%p10 bra 	$L__BB3_4;
	add.s64 	%rd76, %rd68, 1;
	add.s64 	%rd78, %rd78, %rd68;
	add.s64 	%rd75, %rd78, 1;
$L__BB3_6:
	setp.eq.s64 	%p11, %rd73, 0;
	@%p11 bra 	$L__BB3_9;
	add.s64 	%rd59, %rd75, %rd5;
	mad.lo.s64 	%rd60, %rd38, %rd59, %rd76;
	shl.b64 	%rd61, %rd60, 3;
	add.s64 	%rd74, %rd1, %rd61;
	shl.b64 	%rd62, %rd38, 3;
	add.s64 	%rd25, %rd62, 8;
	mul.lo.s64 	%rd26, %rd5, %rd38;
$L__BB3_8:
	.pragma "nounroll";
	mov.u64 	%rd30, %rd76;
	mov.u64 	%rd29, %rd75;
	mad.lo.s64 	%rd63, %rd78, %rd38, %rd26;
	add.s64 	%rd64, %rd63, %rd77;
	shl.b64 	%rd65, %rd64, 3;
	add.s64 	%rd66, %rd1, %rd65;
	ld.global.f64 	%fd11, [%rd66];
	ld.global.f64 	%fd12, [%rd74];
	add.f64 	%fd13, %fd11, %fd12;
	st.global.f64 	[%rd74], %fd13;
	add.s64 	%rd76, %rd30, 1;
	add.s64 	%rd75, %rd29, 1;
	add.s64 	%rd74, %rd74, %rd25;
	add.s64 	%rd73, %rd73, -1;
	setp.ne.s64 	%p12, %rd73, 0;
	mov.u64 	%rd77, %rd30;
	mov.u64 	%rd78, %rd29;
	@%p12 bra 	$L__BB3_8;
$L__BB3_9:
	ret;

}
	// .globl	_Z23cumulative_sum_cols_dstlllPd
.visible .entry _Z23cumulative_sum_cols_dstlllPd(
	.param .u64 _Z23cumulative_sum_cols_dstlllPd_param_0,
	.param .u64 _Z23cumulative_sum_cols_dstlllPd_param_1,
	.param .u64 _Z23cumulative_sum_cols_dstlllPd_param_2,
	.param .u64 .ptr .align 1 _Z23cumulative_sum_cols_dstlllPd_param_3
)
{
	.reg .pred 	%p<11>;
	.reg .b32 	%r<10>;
	.reg .b64 	%rd<79>;
	.reg .b64 	%fd<15>;

	ld.param.u64 	%rd38, [_Z23cumulative_sum_cols_dstlllPd_param_0];
	ld.param.u64 	%rd36, [_Z23cumulative_sum_cols_dstlllPd_param_1];
	ld.param.u64 	%rd39, [_Z23cumulative_sum_cols_dstlllPd_param_2];
	ld.param.u64 	%rd40, [_Z23cumulative_sum_cols_dstlllPd_param_3];
	cvta.to.global.u64 	%rd1, %rd40;
	mov.u32 	%r1, %ctaid.y;
	mov.u32 	%r2, %ntid.y;
	mov.u32 	%r3, %tid.y;
	mad.lo.s32 	%r4, %r1, %r2, %r3;
	cvt.u64.u32 	%rd2, %r4;
	mov.u32 	%r5, %ctaid.z;
	mov.u32 	%r6, %ntid.z;
	mov.u32 	%r7, %tid.z;
	mad.lo.s32 	%r8, %r5, %r6, %r7;
	cvt.u64.u32 	%rd77, %r8;
	setp.le.s64 	%p1, %rd38, %rd2;
	setp.le.s64 	%p2, %rd39, %rd77;
	or.pred  	%p3, %p1, %p2;
	@%p3 bra 	$L__BB4_9;
	add.s64 	%rd76, %rd77, 1;
	setp.lt.s64 	%p4, %rd36, 2;
	setp.ge.u64 	%p5, %rd76, %rd39;
	or.pred  	%p6, %p4, %p5;
	@%p6 bra 	$L__BB4_9;
	mul.lo.s64 	%rd5, %rd36, %rd2;
	mul.lo.s64 	%rd6, %rd5, %rd39;
	sub.s64 	%rd44, %rd39, %rd77;
	add.s64 	%rd45, %rd44, -2;
	add.s64 	%rd46, %rd36, -2;
	min.u64 	%rd47, %rd45, %rd46;
	add.s64 	%rd7, %rd47, 1;
	and.b64  	%rd73, %rd7, 3;
	setp.lt.u64 	%p7, %rd47, 3;
	mov.b64 	%rd78, 0;
	mov.b64 	%rd69, 1;
	@%p7 bra 	$L__BB4_6;
	and.b64  	%rd49, %rd7, -4;
	neg.s64 	%rd9, %rd49;
	add.s64 	%rd50, %rd6, %rd77;
	shl.b64 	%rd51, %rd50, 3;
	add.s64 	%rd67, %rd1, %rd51;
	shl.b64 	%rd52, %rd39, 5;
	add.s64 	%rd11, %rd52, 32;
	shl.b64 	%rd53, %rd39, 3;
	add.s64 	%rd12, %rd53, 8;
	ld.global.f64 	%fd14, [%rd67];
	mov.b64 	%rd69, 1;
$L__BB4_4:
	add.s64 	%rd54, %rd67, %rd12;
	ld.global.f64 	%fd4, [%rd54];
	add.f64 	%fd5, %fd14, %fd4;
	st.global.f64 	[%rd54], %fd5;
	add.s64 	%rd55, %rd54, %rd12;
	ld.global.f64 	%fd6, [%rd55];
	add.f64 	%fd7, %fd5, %fd6;
	st.global.f64 	[%rd55], %fd7;
	add.s64 	%rd56, %rd55, %rd12;
	ld.global.f64 	%fd8, [%rd56];
	add.f64 	%fd9, %fd7, %fd8;
	st.global.f64 	[%rd56], %fd9;
	add.s64 	%rd57, %rd56, %rd12;
	ld.global.f64 	%fd10, [%rd57];
	add.f64 	%fd14, %fd9, %fd10;
	st.global.f64 	[%rd57], %fd14;
	add.s64 	%rd69, %rd69, 4;
	add.s64 	%rd58, %rd9, %rd69;
	add.s64 	%rd67, %rd67, %rd11;
	setp.ne.s64 	%p8, %rd58, 1;
	@%p8 bra 	$L__BB4_4;
	add.s64 	%rd76, %rd77, %rd69;
	add.s64 	%rd77, %rd76, -1;
	and.b64  	%rd78, %rd7, -4;
$L__BB4_6:
	setp.eq.s64 	%p9, %rd73, 0;
	@%p9 bra 	$L__BB4_9;
	add.s64 	%rd59, %rd69, %rd5;
	mad.lo.s64 	%rd60, %rd39, %rd59, %rd76;
	shl.b64 	%rd61, %rd60, 3;
	add.s64 	%rd74, %rd1, %rd61;
	shl.b64 	%rd62, %rd39, 3;
	add.s64 	%rd25, %rd62, 8;
$L__BB4_8:
	.pragma "nounroll";
	mov.u64 	%rd29, %rd76;
	mov.u64 	%rd28, %rd69;
	mad.lo.s64 	%rd63, %rd78, %rd39, %rd6;
	add.s64 	%rd64, %rd63, %rd77;
	shl.b64 	%rd65, %rd64, 3;
	add.s64 	%rd66, %rd1, %rd65;
	ld.global.f64 	%fd11, [%rd66];
	ld.global.f64 	%fd12, [%rd74];
	add.f64 	%fd13, %fd11, %fd12;
	st.global.f64 	[%rd74], %fd13;
	add.s64 	%rd76, %rd29, 1;
	add.s64 	%rd69, %rd28, 1;
	add.s64 	%rd74, %rd74, %rd25;
	add.s64 	%rd73, %rd73, -1;
	setp.ne.s64 	%p10, %rd73, 0;
	mov.u64 	%rd77, %rd29;
	mov.u64 	%rd78, %rd28;
	@%p10 bra 	$L__BB4_8;
$L__BB4_9:
	ret;

}
	// .globl	_Z19cumulative_sum_rowslllPd
.visible .entry _Z19cumulative_sum_rowslllPd(
	.param .u64 _Z19cumulative_sum_rowslllPd_param_0,
	.param .u64 _Z19cumulative_sum_rowslllPd_param_1,
	.param .u64 _Z19cumulative_sum_rowslllPd_param_2,
	.param .u64 .ptr .align 1 _Z19cumulative_sum_rowslllPd_param_3
)
{
	.reg .pred 	%p<14>;
	.reg .b32 	%r<10>;
	.reg .b64 	%rd<73>;
	.reg .b64 	%fd<37>;

	ld.param.u64 	%rd24, [_Z19cumulative_sum_rowslllPd_param_0];
	ld.param.u64 	%rd25, [_Z19cumulative_sum_rowslllPd_param_1];
	ld.param.u64 	%rd27, [_Z19cumulative_sum_rowslllPd_param_2];
	ld.param.u64 	%rd28, [_Z19cumulative_sum_rowslllPd_param_3];
	cvta.to.global.u64 	%rd1, %rd28;
	mov.u32 	%r1, %ctaid.x;
	mov.u32 	%r2, %ntid.x;
	mov.u32 	%r3, %tid.x;
	mad.lo.s32 	%r4, %r1, %r2, %r3;
	cvt.u64.u32 	%rd2, %r4;
	mov.u32 	%r5, %ctaid.z;
	mov.u32 	%r6, %ntid.z;
	mov.u32 	%r7, %tid.z;
	mad.lo.s32 	%r8, %r5, %r6, %r7;
	cvt.u64.u32 	%rd3, %r8;
	setp.le.s64 	%p1, %rd25, %rd2;
	setp.le.s64 	%p2, %rd27, %rd3;
	or.pred  	%p3, %p1, %p2;
	setp.lt.s64 	%p4, %rd24, 2;
	or.pred  	%p5, %p3, %p4;
	@%p5 bra 	$L__BB5_12;
	mul.lo.s64 	%rd4, %rd27, %rd25;
	mad.lo.s64 	%rd5, %rd27, %rd2, %rd3;
	add.s64 	%rd6, %rd24, -1;
	add.s64 	%rd30, %rd24, -2;
	and.b64  	%rd7, %rd6, 7;
	setp.lt.u64 	%p6, %rd30, 7;
	mov.b64 	%rd70, 1;
	@%p6 bra 	$L__BB5_4;
	and.b64  	%rd32, %rd6, -8;
	neg.s64 	%rd8, %rd32;
	shl.b64 	%rd33, %rd5, 3;
	add.s64 	%rd68, %rd1, %rd33;
	shl.b64 	%rd10, %rd4, 5;
	mul.lo.s64 	%rd11, %rd4, 40;
	mul.lo.s64 	%rd12, %rd4, 48;
	mul.lo.s64 	%rd13, %rd4, 56;
	ld.global.f64 	%fd36, [%rd68];
	mov.b64 	%rd70, 1;
$L__BB5_3:
	.pragma "nounroll";
	shl.b64 	%rd34, %rd4, 3;
	add.s64 	%rd35, %rd68, %rd34;
	ld.global.f64 	%fd4, [%rd35];
	add.f64 	%fd5, %fd36, %fd4;
	st.global.f64 	[%rd35], %fd5;
	shl.b64 	%rd36, %rd4, 4;
	add.s64 	%rd37, %rd68, %rd36;
	ld.global.f64 	%fd6, [%rd37];
	add.f64 	%fd7, %fd5, %fd6;
	st.global.f64 	[%rd37], %fd7;
	mad.lo.s64 	%rd38, %rd4, 24, %rd68;
	ld.global.f64 	%fd8, [%rd38];
	add.f64 	%fd9, %fd7, %fd8;
	st.global.f64 	[%rd38], %fd9;
	add.s64 	%rd39, %rd68, %rd10;
	ld.global.f64 	%fd10, [%rd39];
	add.f64 	%fd11, %fd9, %fd10;
	st.global.f64 	[%rd39], %fd11;
	add.s64 	%rd40, %rd68, %rd11;
	ld.global.f64 	%fd12, [%rd40];
	add.f64 	%fd13, %fd11, %fd12;
	st.global.f64 	[%rd40], %fd13;
	add.s64 	%rd41, %rd68, %rd12;
	ld.global.f64 	%fd14, [%rd41];
	add.f64 	%fd15, %fd13, %fd14;
	st.global.f64 	[%rd41], %fd15;
	add.s64 	%rd42, %rd68, %rd13;
	ld.global.f64 	%fd16, [%rd42];
	add.f64 	%fd17, %fd15, %fd16;
	st.global.f64 	[%rd42], %fd17;
	shl.b64 	%rd43, %rd4, 6;
	add.s64 	%rd68, %rd68, %rd43;
	ld.global.f64 	%fd18, [%rd68];
	add.f64 	%fd36, %fd17, %fd18;
	st.global.f64 	[%rd68], %fd36;
	add.s64 	%rd70, %rd70, 8;
	add.s64 	%rd44, %rd8, %rd70;
	setp.ne.s64 	%p7, %rd44, 1;
	@%p7 bra 	$L__BB5_3;
$L__BB5_4:
	setp.eq.s64 	%p8, %rd7, 0;
	@%p8 bra 	$L__BB5_12;
	and.b64  	%rd19, %rd6, 3;
	setp.lt.u64 	%p9, %rd7, 4;
	@%p9 bra 	$L__BB5_7;
	add.s64 	%rd45, %rd70, -1;
	mad.lo.s64 	%rd46, %rd4, %rd45, %rd5;
	shl.b64 	%rd47, %rd46, 3;
	add.s64 	%rd48, %rd1, %rd47;
	ld.global.f64 	%fd19, [%rd48];
	shl.b64 	%rd49, %rd4, 3;
	add.s64 	%rd50, %rd48, %rd49;
	ld.global.f64 	%fd20, [%rd50];
	add.f64 	%fd21, %fd19, %fd20;
	st.global.f64 	[%rd50], %fd21;
	add.s64 	%rd51, %rd50, %rd49;
	ld.global.f64 	%fd22, [%rd51];
	add.f64 	%fd23, %fd21, %fd22;
	st.global.f64 	[%rd51], %fd23;
	add.s64 	%rd52, %rd51, %rd49;
	ld.global.f64 	%fd24, [%rd52];
	add.f64 	%fd25, %fd23, %fd24;
	st.global.f64 	[%rd52], %fd25;
	add.s64 	%rd53, %rd52, %rd49;
	ld.global.f64 	%fd26, [%rd53];
	add.f64 	%fd27, %fd25, %fd26;
	st.global.f64 	[%rd53], %fd27;
	add.s64 	%rd70, %rd70, 4;
$L__BB5_7:
	setp.eq.s64 	%p10, %rd19, 0;
	@%p10 bra 	$L__BB5_12;
	setp.eq.s64 	%p11, %rd19, 1;
	@%p11 bra 	$L__BB5_10;
	add.s64 	%rd54, %rd70, -1;
	mad.lo.s64 	%rd55, %rd4, %rd54, %rd5;
	shl.b64 	%rd56, %rd55, 3;
	add.s64 	%rd57, %rd1, %rd56;
	ld.global.f64 	%fd28, [%rd57];
	shl.b64 	%rd58, %rd4, 3;
	add.s64 	%rd59, %rd57, %rd58;
	ld.global.f64 	%fd29, [%rd59];
	add.f64 	%fd30, %fd28, %fd29;
	st.global.f64 	[%rd59], %fd30;
	add.s64 	%rd60, %rd59, %rd58;
	ld.global.f64 	%fd31, [%rd60];
	add.f64 	%fd32, %fd30, %fd31;
	st.global.f64 	[%rd60], %fd32;
	add.s64 	%rd70, %rd70, 2;
$L__BB5_10:
	and.b64  	%rd61, %rd6, 1;
	setp.eq.b64 	%p12, %rd61, 1;
	not.pred 	%p13, %p12;
	@%p13 bra 	$L__BB5_12;
	add.s64 	%rd62, %rd70, -1;
	mad.lo.s64 	%rd63, %rd4, %rd62, %rd5;
	shl.b64 	%rd64, %rd63, 3;
	add.s64 	%rd65, %rd1, %rd64;
	ld.global.f64 	%fd33, [%rd65];
	shl.b64 	%rd66, %rd4, 3;
	add.s64 	%rd67, %rd65, %rd66;
	ld.global.f64 	%fd34, [%rd67];
	add.f64 	%fd35, %fd33, %fd34;
	st.global.f64 	[%rd67], %fd35;
$L__BB5_12:
	ret;

}
	// .globl	_Z20get_patch_similarityllllPKdPd
.visible .entry _Z20get_patch_similarityllllPKdPd(
	.param .u64 _Z20get_patch_similarityllllPKdPd_param_0,
	.param .u64 _Z20get_patch_similarityllllPKdPd_param_1,
	.param .u64 _Z20get_patch_similarityllllPKdPd_param_2,
	.param .u64 _Z20get_patch_similarityllllPKdPd_param_3,
	.param .u64 .ptr .align 1 _Z20get_patch_similarityllllPKdPd_param_4,
	.param .u64 .ptr .align 1 _Z20get_patch_similarityllllPKdPd_param_5
)
{
	.reg .pred 	%p<9>;
	.reg .b32 	%r<13>;
	.reg .b64 	%rd<86>;
	.reg .b64 	%fd<19>;

	ld.param.u64 	%rd11, [_Z20get_patch_similarityllllPKdPd_param_0];
	ld.param.u64 	%rd12, [_Z20get_patch_similarityllllPKdPd_param_1];
	ld.param.u64 	%rd13, [_Z20get_patch_similarityllllPKdPd_param_2];
	mov.u32 	%r1, %ctaid.y;
	mov.u32 	%r2, %ntid.y;
	mov.u32 	%r3, %tid.y;
	mad.lo.s32 	%r4, %r1, %r2, %r3;
	cvt.u64.u32 	%rd1, %r4;
	mov.u32 	%r5, %ctaid.x;
	mov.u32 	%r6, %ntid.x;
	mov.u32 	%r7, %tid.x;
	mad.lo.s32 	%r8, %r5, %r6, %r7;
	cvt.u64.u32 	%rd2, %r8;
	mov.u32 	%r9, %ctaid.z;
	mov.u32 	%r10, %ntid.z;
	mov.u32 	%r11, %tid.z;
	mad.lo.s32 	%r12, %r9, %r10, %r11;
	cvt.u64.u32 	%rd3, %r12;
	setp.le.s64 	%p1, %rd11, %rd1;
	setp.le.s64 	%p2, %rd12, %rd2;
	or.pred  	%p3, %p1, %p2;
	setp.le.s64 	%p4, %rd13, %rd3;
	or.pred  	%p5, %p3, %p4;
	@%p5 bra 	$L__BB6_8;
	ld.param.u64 	%rd81, [_Z20get_patch_similarityllllPKdPd_param_4];
	ld.param.u64 	%rd75, [_Z20get_patch_similarityllllPKdPd_param_3];
	ld.param.u64 	%rd74, [_Z20get_patch_similarityllllPKdPd_param_0];
	not.b64 	%rd17, %rd75;
	add.s64 	%rd4, %rd17, %rd2;
	add.s64 	%rd5, %rd17, %rd3;
	add.s64 	%rd18, %rd75, %rd2;
	sub.s64 	%rd19, %rd18, %rd12;
	add.s64 	%rd20, %rd75, %rd3;
	sub.s64 	%rd21, %rd20, %rd13;
	max.s64 	%rd22, %rd19, %rd21;
	max.s64 	%rd23, %rd22, -1;
	not.b64 	%rd6, %rd23;
	add.s64 	%rd24, %rd75, %rd1;
	add.s64 	%rd25, %rd74, -1;
	min.s64 	%rd7, %rd24, %rd25;
	add.s64 	%rd26, %rd18, %rd6;
	mul.lo.s64 	%rd8, %rd13, %rd12;
	mul.lo.s64 	%rd9, %rd26, %rd13;
	sub.s64 	%rd10, %rd20, %rd23;
	mad.lo.s64 	%rd27, %rd8, %rd7, %rd10;
	add.s64 	%rd28, %rd27, %rd9;
	cvta.to.global.u64 	%rd29, %rd81;
	shl.b64 	%rd30, %rd28, 3;
	add.s64 	%rd31, %rd29, %rd30;
	ld.global.f64 	%fd1, [%rd31+-8];
	or.b64  	%rd32, %rd4, %rd5;
	setp.lt.s64 	%p6, %rd32, 0;
	mov.f64 	%fd16, 0d0000000000000000;
	@%p6 bra 	$L__BB6_3;
	ld.param.u64 	%rd82, [_Z20get_patch_similarityllllPKdPd_param_4];
	mad.lo.s64 	%rd33, %rd4, %rd13, %rd5;
	mad.lo.s64 	%rd34, %rd8, %rd7, %rd33;
	cvta.to.global.u64 	%rd35, %rd82;
	shl.b64 	%rd36, %rd34, 3;
	add.s64 	%rd37, %rd35, %rd36;
	ld.global.f64 	%fd16, [%rd37];
$L__BB6_3:
	ld.param.u64 	%rd76, [_Z20get_patch_similarityllllPKdPd_param_3];
	not.b64 	%rd38, %rd76;
	add.s64 	%rd39, %rd38, %rd1;
	setp.lt.s64 	%p7, %rd39, 0;
	mov.f64 	%fd17, 0d0000000000000000;
	@%p7 bra 	$L__BB6_5;
	ld.param.u64 	%rd83, [_Z20get_patch_similarityllllPKdPd_param_4];
	ld.param.u64 	%rd77, [_Z20get_patch_similarityllllPKdPd_param_3];
	not.b64 	%rd40, %rd77;
	add.s64 	%rd41, %rd40, %rd1;
	mad.lo.s64 	%rd42, %rd8, %rd41, %rd10;
	add.s64 	%rd43, %rd42, %rd9;
	cvta.to.global.u64 	%rd44, %rd83;
	shl.b64 	%rd45, %rd43, 3;
	add.s64 	%rd46, %rd44, %rd45;
	ld.global.f64 	%fd17, [%rd46+-8];
$L__BB6_5:
	ld.param.u64 	%rd78, [_Z20get_patch_similarityllllPKdPd_param_3];
	not.b64 	%rd47, %rd78;
	add.s64 	%rd48, %rd47, %rd1;
	or.b64  	%rd49, %rd48, %rd4;
	or.b64  	%rd50, %rd49, %rd5;
	setp.lt.s64 	%p8, %rd50, 0;
	mov.f64 	%fd18, 0d0000000000000000;
	@%p8 bra 	$L__BB6_7;
	ld.param.u64 	%rd84, [_Z20get_patch_similarityllllPKdPd_param_4];
	ld.param.u64 	%rd79, [_Z20get_patch_similarityllllPKdPd_param_3];
	not.b64 	%rd51, %rd79;
	add.s64 	%rd52, %rd51, %rd1;
	mad.lo.s64 	%rd53, %rd52, %rd12, %rd4;
	mad.lo.s64 	%rd54, %rd53, %rd13, %rd5;
	cvta.to.global.u64 	%rd55, %rd84;
	shl.b64 	%rd56, %rd54, 3;
	add.s64 	%rd57, %rd55, %rd56;
	ld.global.f64 	%fd18, [%rd57];
$L__BB6_7:
	ld.param.u64 	%rd85, [_Z20get_patch_similarityllllPKdPd_param_5];
	ld.param.u64 	%rd80, [_Z20get_patch_similarityllllPKdPd_param_3];
	add.f64 	%fd11, %fd1, %fd18;
	sub.f64 	%fd12, %fd11, %fd16;
	sub.f64 	%fd13, %fd12, %fd17;
	not.b64 	%rd58, %rd80;
	add.s64 	%rd59, %rd58, %rd1;
	max.s64 	%rd60, %rd59, -1;
	sub.s64 	%rd61, %rd7, %rd60;
	shl.b64 	%rd62, %rd80, 1;
	min.s64 	%rd63, %rd4, %rd5;
	min.s64 	%rd64, %rd63, -1;
	add.s64 	%rd65, %rd62, %rd64;
	add.s64 	%rd66, %rd65, %rd6;
	add.s64 	%rd67, %rd66, 2;
	mul.lo.s64 	%rd68, %rd67, %rd61;
	cvt.rn.f64.s64 	%fd14, %rd68;
	div.rn.f64 	%fd15, %fd13, %fd14;
	mad.lo.s64 	%rd69, %rd12, %rd1, %rd2;
	mad.lo.s64 	%rd70, %rd69, %rd13, %rd3;
	cvta.to.global.u64 	%rd71, %rd85;
	shl.b64 	%rd72, %rd70, 3;
	add.s64 	%rd73, %rd71, %rd72;
	st.global.f64 	[%rd73], %fd15;
$L__BB6_8:
	ret;

}
	// .globl	_Z26get_patch_similarity_naivellllPKdS0_Pd
.visible .entry _Z26get_patch_similarity_naivellllPKdS0_Pd(
	.param .u64 _Z26get_patch_similarity_naivellllPKdS0_Pd_param_0,
	.param .u64 _Z26get_patch_similarity_naivellllPKdS0_Pd_param_1,
	.param .u64 _Z26get_patch_similarity_naivellllPKdS0_Pd_param_2,
	.param .u64 _Z26get_patch_similarity_naivellllPKdS0_Pd_param_3,
	.param .u64 .ptr .align 1 _Z26get_patch_similarity_naivellllPKdS0_Pd_param_4,
	.param .u64 .ptr .align 1 _Z26get_patch_similarity_naivellllPKdS0_Pd_param_5,
	.param .u64 .ptr .align 1 _Z26get_patch_similarity_naivellllPKdS0_Pd_param_6
)
{
	.reg .pred 	%p<74>;
	.reg .b32 	%r<14>;
	.reg .b64 	%rd<90>;
	.reg .b64 	%fd<85>;

	ld.param.u64 	%rd42, [_Z26get_patch_similarity_naivellllPKdS0_Pd_param_0];
	ld.param.u64 	%rd43, [_Z26get_patch_similarity_naivellllPKdS0_Pd_param_1];
	ld.param.u64 	%rd44, [_Z26get_patch_similarity_naivellllPKdS0_Pd_param_2];
	ld.param.u64 	%rd45, [_Z26get_patch_similarity_naivellllPKdS0_Pd_param_3];
	ld.param.u64 	%rd47, [_Z26get_patch_similarity_naivellllPKdS0_Pd_param_4];
	ld.param.u64 	%rd48, [_Z26get_patch_similarity_naivellllPKdS0_Pd_param_5];
	ld.param.u64 	%rd46, [_Z26get_patch_similarity_naivellllPKdS0_Pd_param_6];
	cvta.to.global.u64 	%rd1, %rd48;
	cvta.to.global.u64 	%rd2, %rd47;
	mov.u32 	%r6, %ctaid.y;
	mov.u32 	%r7, %ntid.y;
	mul.lo.s32 	%r1, %r6, %r7;
	mov.u32 	%r2, %tid.y;
	add.s32 	%r8, %r1, %r2;
	cvt.u64.u32 	%rd3, %r8;
	mov.u32 	%r9, %ctaid.x;
	mov.u32 	%r10, %ntid.x;
	mov.u32 	%r11, %tid.x;
	mad.lo.s32 	%r12, %r9, %r10, %r11;
	cvt.u64.u32 	%rd4, %r12;
	mov.u32 	%r3, %ctaid.z;
	mov.u32 	%r4, %ntid.z;
	mov.u32 	%r5, %tid.z;
	mad.lo.s32 	%r13, %r3, %r4, %r5;
	cvt.u64.u32 	%rd5, %r13;
	setp.le.s64 	%p2, %rd42, %rd3;
	setp.le.s64 	%p3, %rd43, %rd4;
	or.pred  	%p4, %p2, %p3;
	setp.le.s64 	%p5, %rd44, %rd5;
	or.pred  	%p6, %p4, %p5;
	@%p6 bra 	$L__BB7_27;
	sub.s64 	%rd83, %rd3, %rd45;
	add.s64 	%rd49, %rd45, %rd3;
	setp.gt.s64 	%p7, %rd83, %rd49;
	mov.f64 	%fd84, 0d7FF8000000000000;
	@%p7 bra 	$L__BB7_26;
	sub.s64 	%rd7, %rd4, %rd45;
	add.s64 	%rd8, %rd45, %rd4;
	sub.s64 	%rd9, %rd5, %rd4;
	cvt.u64.u32 	%rd50, %r1;
	add.s64 	%rd51, %rd45, %rd50;
	cvt.u64.u32 	%rd52, %r2;
	add.s64 	%rd10, %rd51, %rd52;
	shl.b64 	%rd11, %rd45, 1;
	and.b64  	%rd12, %rd11, -4;
	and.b64  	%rd13, %rd45, 1;
	neg.s64 	%rd14, %rd45;
	mul.wide.u32 	%rd53, %r4, %r3;
	cvt.u64.u32 	%rd54, %r5;
	add.s64 	%rd55, %rd53, %rd54;
	sub.s64 	%rd15, %rd55, %rd45;
	mov.f64 	%fd83, 0d0000000000000000;
	mov.f64 	%fd82, %fd83;
$L__BB7_3:
	mov.u64 	%rd16, %rd83;
	setp.gt.s64 	%p8, %rd7, %rd8;
	@%p8 bra 	$L__BB7_24;
	setp.lt.u64 	%p9, %rd11, 3;
	setp.ge.s64 	%p10, %rd16, %rd42;
	setp.lt.s64 	%p11, %rd16, 0;
	or.pred  	%p1, %p10, %p11;
	mul.lo.s64 	%rd17, %rd16, %rd43;
	mul.lo.s64 	%rd18, %rd16, %rd44;
	mov.u64 	%rd89, %rd7;
	@%p9 bra 	$L__BB7_16;
	add.s64 	%rd56, %rd15, %rd18;
	shl.b64 	%rd57, %rd56, 3;
	add.s64 	%rd58, %rd1, %rd57;
	add.s64 	%rd85, %rd58, 16;
	add.s64 	%rd59, %rd7, %rd17;
	shl.b64 	%rd60, %rd59, 3;
	add.s64 	%rd61, %rd2, %rd60;
	add.s64 	%rd84, %rd61, 16;
	mov.u64 	%rd86, %rd12;
	mov.u64 	%rd87, %rd14;
$L__BB7_6:
	.pragma "nounroll";
	add.s64 	%rd25, %rd4, %rd87;
	add.s64 	%rd26, %rd5, %rd87;
	setp.ge.s64 	%p12, %rd25, %rd43;
	setp.lt.s64 	%p13, %rd25, 0;
	or.pred  	%p14, %p12, %p13;
	or.pred  	%p15, %p14, %p1;
	setp.lt.s64 	%p16, %rd26, 0;
	setp.ge.s64 	%p17, %rd26, %rd44;
	or.pred  	%p18, %p16, %p17;
	or.pred  	%p20, %p15, %p18;
	@%p20 bra 	$L__BB7_8;
	ld.global.f64 	%fd41, [%rd84+-16];
	ld.global.f64 	%fd42, [%rd85+-16];
	sub.f64 	%fd43, %fd41, %fd42;
	fma.rn.f64 	%fd82, %fd43, %fd43, %fd82;
	add.f64 	%fd83, %fd83, 0d3FF0000000000000;
$L__BB7_8:
	add.s64 	%rd62, %rd26, 1;
	add.s64 	%rd27, %rd25, 1;
	setp.ge.s64 	%p21, %rd27, %rd43;
	setp.lt.s64 	%p22, %rd27, 0;
	or.pred  	%p23, %p21, %p22;
	or.pred  	%p24, %p23, %p1;
	setp.lt.s64 	%p25, %rd62, 0;
	setp.ge.s64 	%p26, %rd62, %rd44;
	or.pred  	%p27, %p25, %p26;
	or.pred  	%p28, %p24, %p27;
	@%p28 bra 	$L__BB7_10;
	ld.global.f64 	%fd44, [%rd84+-8];
	ld.global.f64 	%fd45, [%rd85+-8];
	sub.f64 	%fd46, %fd44, %fd45;
	fma.rn.f64 	%fd82, %fd46, %fd46, %fd82;
	add.f64 	%fd83, %fd83, 0d3FF0000000000000;
$L__BB7_10:
	add.s64 	%rd63, %rd26, 2;
	add.s64 	%rd28, %rd27, 1;
	setp.ge.s64 	%p29, %rd28, %rd43;
	setp.lt.s64 	%p30, %rd28, 0;
	or.pred  	%p31, %p29, %p30;
	or.pred  	%p32, %p31, %p1;
	setp.lt.s64 	%p33, %rd63, 0;
	setp.ge.s64 	%p34, %rd63, %rd44;
	or.pred  	%p35, %p33, %p34;
	or.pred  	%p36, %p32, %p35;
	@%p36 bra 	$L__BB7_12;
	ld.global.f64 	%fd47, [%rd84];
	ld.global.f64 	%fd48, [%rd85];
	sub.f64 	%fd49, %fd47, %fd48;
	fma.rn.f64 	%fd82, %fd49, %fd49, %fd82;
	add.f64 	%fd83, %fd83, 0d3FF0000000000000;
$L__BB7_12:
	add.s64 	%rd64, %rd26, 3;
	add.s64 	%rd65, %rd28, 1;
	setp.ge.s64 	%p37, %rd65, %rd43;
	setp.lt.s64 	%p38, %rd65, 0;
	or.pred  	%p39, %p37, %p38;
	or.pred  	%p40, %p39, %p1;
	setp.lt.s64 	%p41, %rd64, 0;
	setp.ge.s64 	%p42, %rd64, %rd44;
	or.pred  	%p43, %p41, %p42;
	or.pred  	%p44, %p40, %p43;
	@%p44 bra 	$L__BB7_14;
	ld.global.f64 	%fd50, [%rd84+8];
	ld.global.f64 	%fd51, [%rd85+8];
	sub.f64 	%fd52, %fd50, %fd51;
	fma.rn.f64 	%fd82, %fd52, %fd52, %fd82;
	add.f64 	%fd83, %fd83, 0d3FF0000000000000;
$L__BB7_14:
	add.s64 	%rd87, %rd87, 4;
	add.s64 	%rd86, %rd86, -4;
	add.s64 	%rd85, %rd85, 32;
	add.s64 	%rd84, %rd84, 32;
	setp.ne.s64 	%p45, %rd86, 0;
	@%p45 bra 	$L__BB7_6;
	add.s64 	%rd89, %rd4, %rd87;
$L__BB7_16:
	setp.eq.s64 	%p46, %rd13, 0;
	@%p46 bra 	$L__BB7_22;
	add.s64 	%rd35, %rd9, %rd89;
	setp.ge.s64 	%p47, %rd89, %rd43;
	setp.lt.s64 	%p48, %rd89, 0;
	or.pred  	%p49, %p47, %p48;
	or.pred  	%p50, %p49, %p1;
	setp.lt.s64 	%p51, %rd35, 0;
	setp.ge.s64 	%p52, %rd35, %rd44;
	or.pred  	%p53, %p51, %p52;
	or.pred  	%p55, %p50, %p53;
	add.s64 	%rd66, %rd89, %rd17;
	shl.b64 	%rd67, %rd66, 3;
	add.s64 	%rd36, %rd2, %rd67;
	add.s64 	%rd68, %rd35, %rd18;
	shl.b64 	%rd69, %rd68, 3;
	add.s64 	%rd37, %rd1, %rd69;
	@%p55 bra 	$L__BB7_19;
	ld.global.f64 	%fd53, [%rd36];
	ld.global.f64 	%fd54, [%rd37];
	sub.f64 	%fd55, %fd53, %fd54;
	fma.rn.f64 	%fd82, %fd55, %fd55, %fd82;
	add.f64 	%fd83, %fd83, 0d3FF0000000000000;
$L__BB7_19:
	add.s64 	%rd70, %rd89, 1;
	add.s64 	%rd71, %rd35, 1;
	setp.ge.s64 	%p56, %rd70, %rd43;
	setp.lt.s64 	%p57, %rd70, 0;
	or.pred  	%p58, %p56, %p57;
	or.pred  	%p59, %p58, %p1;
	setp.lt.s64 	%p60, %rd71, 0;
	setp.ge.s64 	%p61, %rd71, %rd44;
	or.pred  	%p62, %p60, %p61;
	or.pred  	%p63, %p59, %p62;
	@%p63 bra 	$L__BB7_21;
	ld.global.f64 	%fd56, [%rd36+8];
	ld.global.f64 	%fd57, [%rd37+8];
	sub.f64 	%fd58, %fd56, %fd57;
	fma.rn.f64 	%fd82, %fd58, %fd58, %fd82;
	add.f64 	%fd83, %fd83, 0d3FF0000000000000;
$L__BB7_21:
	add.s64 	%rd89, %rd89, 2;
$L__BB7_22:
	add.s64 	%rd40, %rd9, %rd89;
	setp.ge.s64 	%p64, %rd89, %rd43;
	setp.lt.s64 	%p65, %rd89, 0;
	or.pred  	%p66, %p64, %p65;
	or.pred  	%p67, %p66, %p1;
	setp.lt.s64 	%p68, %rd40, 0;
	setp.ge.s64 	%p69, %rd40, %rd44;
	or.pred  	%p70, %p68, %p69;
	or.pred  	%p72, %p67, %p70;
	@%p72 bra 	$L__BB7_24;
	add.s64 	%rd72, %rd89, %rd17;
	shl.b64 	%rd73, %rd72, 3;
	add.s64 	%rd74, %rd2, %rd73;
	ld.global.f64 	%fd59, [%rd74];
	add.s64 	%rd75, %rd40, %rd18;
	shl.b64 	%rd76, %rd75, 3;
	add.s64 	%rd77, %rd1, %rd76;
	ld.global.f64 	%fd60, [%rd77];
	sub.f64 	%fd61, %fd59, %fd60;
	fma.rn.f64 	%fd82, %fd61, %fd61, %fd82;
	add.f64 	%fd83, %fd83, 0d3FF0000000000000;
$L__BB7_24:
	add.s64 	%rd83, %rd16, 1;
	setp.ne.s64 	%p73, %rd16, %rd10;
	@%p73 bra 	$L__BB7_3;
	div.rn.f64 	%fd84, %fd82, %fd83;
$L__BB7_26:
	mad.lo.s64 	%rd78, %rd43, %rd3, %rd4;
	mad.lo.s64 	%rd79, %rd78, %rd44, %rd5;
	cvta.to.global.u64 	%rd80, %rd46;
	shl.b64 	%rd81, %rd79, 3;
	add.s64 	%rd82, %rd80, %rd81;
	st.global.f64 	[%rd82], %fd84;
$L__BB7_27:
	ret;

}


// ===== COMPILED SASS (sm_100) =====

	.target	sm_100

	.elftype	@"ET_EXEC"


//--------------------- .note.nv.tkinfo           --------------------------
	.section	.note.nv.tkinfo,"",@"SHT_NOTE"
	.sectionflags	@"SHF_NOTE_NV_TKINFO"
	.tkinfo
        /*0018*/ 	.word	0x00000002
        /*0030*/ 	.string	""
        /*0030*/ 	.string	"ptxas"
        /*0030*/ 	.string	"Cuda compilation tools, release 13.0, V13.0.88"
        /*0030*/ 	.string	"Build cuda_13.0.r13.0/compiler.36424714_0"
        /*0030*/ 	.string	"-arch sm_100 -m 64 "



//--------------------- .note.nv.cuinfo           --------------------------
	.section	.note.nv.cuinfo,"",@"SHT_NOTE"
	.sectionflags	@"SHF_NOTE_NV_CUINFO"
        /*0018*/ 	.short	0x0002
        /*001a*/ 	.short	0x0064
        /*001c*/ 	.short	0x0082
	.zero		2


//--------------------- .nv.info                  --------------------------
	.section	.nv.info,"",@"SHT_CUDA_INFO"
	.align	4


	//----- nvinfo : EIATTR_REGCOUNT
	.align		4
        /*0000*/ 	.byte	0x04, 0x2f
        /*0002*/ 	.short	(.L_1 - .L_0)
	.align		4
.L_0:
        /*0004*/ 	.word	index@(_Z10find_costsllldPKdPd)
        /*0008*/ 	.word	0x00000020


	//----- nvinfo : EIATTR_FRAME_SIZE
	.align		4
.L_1:
        /*000c*/ 	.byte	0x04, 0x11
        /*000e*/ 	.short	(.L_3 - .L_2)
	.align		4
.L_2:
        /*0010*/ 	.word	index@(_Z10find_costsllldPKdPd)
        /*0014*/ 	.word	0x00000018


	//----- nvinfo : EIATTR_REGCOUNT
	.align		4
.L_3:
        /*0018*/ 	.byte	0x04, 0x2f
        /*001a*/ 	.short	(.L_5 - .L_4)
	.align		4
.L_4:
        /*001c*/ 	.word	index@(_Z24traceback_correspondencelllPKdPlPc)
        /*0020*/ 	.word	0x0000001a


	//----- nvinfo : EIATTR_FRAME_SIZE
	.align		4
.L_5:
        /*0024*/ 	.byte	0x04, 0x11
        /*0026*/ 	.short	(.L_7 - .L_6)
	.align		4
.L_6:
        /*0028*/ 	.word	index@(_Z24traceback_correspondencelllPKdPlPc)
        /*002c*/ 	.word	0x00000030


	//----- nvinfo : EIATTR_REGCOUNT
	.align		4
.L_7:
        /*0030*/ 	.byte	0x04, 0x2f
        /*0032*/ 	.short	(.L_9 - .L_8)
	.align		4
.L_8:
        /*0034*/ 	.word	index@(_Z20get_pixel_similaritylllPKdS0_Pd)
        /*0038*/ 	.word	0x00000010


	//----- nvinfo : EIATTR_FRAME_SIZE
	.align		4
.L_9:
        /*003c*/ 	.byte	0x04, 0x11
        /*003e*/ 	.short	(.L_11 - .L_10)
	.align		4
.L_10:
        /*0040*/ 	.word	index@(_Z20get_pixel_similaritylllPKdS0_Pd)
        /*0044*/ 	.word	0x00000000


	//----- nvinfo : EIATTR_REGCOUNT
	.align		4
.L_11:
        /*0048*/ 	.byte	0x04, 0x2f
        /*004a*/ 	.short	(.L_13 - .L_12)
	.align		4
.L_12:
        /*004c*/ 	.word	index@(_Z23cumulative_sum_cols_srclllPd)
        /*0050*/ 	.word	0x00000020


	//----- nvinfo : EIATTR_FRAME_SIZE
	.align		4
.L_13:
        /*0054*/ 	.byte	0x04, 0x11
        /*0056*/ 	.short	(.L_15 - .L_14)
	.align		4
.L_14:
        /*0058*/ 	.word	index@(_Z23cumulative_sum_cols_srclllPd)
        /*005c*/ 	.word	0x00000000


	//----- nvinfo : EIATTR_REGCOUNT
	.align		4
.L_15:
        /*0060*/ 	.byte	0x04, 0x2f
        /*0062*/ 	.short	(.L_17 - .L_16)
	.align		4
.L_16:
        /*0064*/ 	.word	index@(_Z23cumulative_sum_cols_dstlllPd)
        /*0068*/ 	.word	0x00000022


	//----- nvinfo : EIATTR_FRAME_SIZE
	.align		4
.L_17:
        /*006c*/ 	.byte	0x04, 0x11
        /*006e*/ 	.short	(.L_19 - .L_18)
	.align		4
.L_18:
        /*0070*/ 	.word	index@(_Z23cumulative_sum_cols_dstlllPd)
        /*0074*/ 	.word	0x00000000


	//----- nvinfo : EIATTR_REGCOUNT
	.align		4
.L_19:
        /*0078*/ 	.byte	0x04, 0x2f
        /*007a*/ 	.short	(.L_21 - .L_20)
	.align		4
.L_20:
        /*007c*/ 	.word	index@(_Z19cumulative_sum_rowslllPd)
        /*0080*/ 	.word	0x00000020


	//----- nvinfo : EIATTR_FRAME_SIZE
	.align		4
.L_21:
        /*0084*/ 	.byte	0x04, 0x11
        /*0086*/ 	.short	(.L_23 - .L_22)
	.align		4
.L_22:
        /*0088*/ 	.word	index@(_Z19cumulative_sum_rowslllPd)
        /*008c*/ 	.word	0x00000000


	//----- nvinfo : EIATTR_REGCOUNT
	.align		4
.L_23:
        /*0090*/ 	.byte	0x04, 0x2f
        /*0092*/ 	.short	(.L_25 - .L_24)
	.align		4
.L_24:
        /*0094*/ 	.word	index@(_Z20get_patch_similarityllllPKdPd)
        /*0098*/ 	.word	0x00000020


	//----- nvinfo : EIATTR_FRAME_SIZE
	.align		4
.L_25:
        /*009c*/ 	.byte	0x04, 0x11
        /*009e*/ 	.short	(.L_27 - .L_26)
	.align		4
.L_26:
        /*00a0*/ 	.word	index@($__internal_1_$__cuda_sm20_div_rn_f64_full)
        /*00a4*/ 	.word	0x00000000


	//----- nvinfo : EIATTR_FRAME_SIZE
	.align		4
.L_27:
        /*00a8*/ 	.byte	0x04, 0x11
        /*00aa*/ 	.short	(.L_29 - .L_28)
	.align		4
.L_28:
        /*00ac*/ 	.word	index@(_Z20get_patch_similarityllllPKdPd)
        /*00b0*/ 	.word	0x00000000


	//----- nvinfo : EIATTR_REGCOUNT
	.align		4
.L_29:
        /*00b4*/ 	.byte	0x04, 0x2f
        /*00b6*/ 	.short	(.L_31 - .L_30)
	.align		4
.L_30:
        /*00b8*/ 	.word	index@(_Z26get_patch_similarity_naivellllPKdS0_Pd)
        /*00bc*/ 	.word	0x00000024


	//----- nvinfo : EIATTR_FRAME_SIZE
	.align		4
.L_31:
        /*00c0*/ 	.byte	0x04, 0x11
        /*00c2*/ 	.short	(.L_33 - .L_32)
	.align		4
.L_32:
        /*00c4*/ 	.word	index@($__internal_0_$__cuda_sm20_div_rn_f64_full)
        /*00c8*/ 	.word	0x00000000


	//----- nvinfo : EIATTR_FRAME_SIZE
	.align		4
.L_33:
        /*00cc*/ 	.byte	0x04, 0x11
        /*00ce*/ 	.short	(.L_35 - .L_34)
	.align		4
.L_34:
        /*00d0*/ 	.word	index@(_Z26get_patch_similarity_naivellllPKdS0_Pd)
        /*00d4*/ 	.word	0x00000000


	//----- nvinfo : EIATTR_MIN_STACK_SIZE
	.align		4
.L_35:
        /*00d8*/ 	.byte	0x04, 0x12
        /*00da*/ 	.short	(.L_37 - .L_36)
	.align		4
.L_36:
        /*00dc*/ 	.word	index@(_Z26get_patch_similarity_naivellllPKdS0_Pd)
        /*00e0*/ 	.word	0x00000000


	//----- nvinfo : EIATTR_MIN_STACK_SIZE
	.align		4
.L_37:
        /*00e4*/ 	.byte	0x04, 0x12
        /*00e6*/ 	.short	(.L_39 - .L_38)
	.align		4
.L_38:
        /*00e8*/ 	.word	index@(_Z20get_patch_similarityllllPKdPd)
        /*00ec*/ 	.word	0x00000000


	//----- nvinfo : EIATTR_MIN_STACK_SIZE
	.align		4
.L_39:
        /*00f0*/ 	.byte	0x04, 0x12
        /*00f2*/ 	.short	(.L_41 - .L_40)
	.align		4
.L_40:
        /*00f4*/ 	.word	index@(_Z19cumulative_sum_rowslllPd)
        /*00f8*/ 	.word	0x00000000


	//----- nvinfo : EIATTR_MIN_STACK_SIZE
	.align		4
.L_41:
        /*00fc*/ 	.byte	0x04, 0x12
        /*00fe*/ 	.short	(.L_43 - .L_42)
	.align		4
.L_42:
        /*0100*/ 	.word	index@(_Z23cumulative_sum_cols_dstlllPd)
        /*0104*/ 	.word	0x00000000


	//----- nvinfo : EIATTR_MIN_STACK_SIZE
	.align		4
.L_43:
        /*0108*/ 	.byte	0x04, 0x12
        /*010a*/ 	.short	(.L_45 - .L_44)
	.align		4
.L_44:
        /*010c*/ 	.word	index@(_Z23cumulative_sum_cols_srclllPd)
        /*0110*/ 	.word	0x00000000


	//----- nvinfo : EIATTR_MIN_STACK_SIZE
	.align		4
.L_45:
        /*0114*/ 	.byte	0x04, 0x12
        /*0116*/ 	.short	(.L_47 - .L_46)
	.align		4
.L_46:
        /*0118*/ 	.word	index@(_Z20get_pixel_similaritylllPKdS0_Pd)
        /*011c*/ 	.word	0x00000000


	//----- nvinfo : EIATTR_MIN_STACK_SIZE
	.align		4
.L_47:
        /*0120*/ 	.byte	0x04, 0x12
        /*0122*/ 	.short	(.L_49 - .L_48)
	.align		4
.L_48:
        /*0124*/ 	.word	index@(_Z24traceback_correspondencelllPKdPlPc)
        /*0128*/ 	.word	0x00000030


	//----- nvinfo : EIATTR_MIN_STACK_SIZE
	.align		4
.L_49:
        /*012c*/ 	.byte	0x04, 0x12
        /*012e*/ 	.short	(.L_51 - .L_50)
	.align		4
.L_50:
        /*0130*/ 	.word	index@(_Z10find_costsllldPKdPd)
        /*0134*/ 	.word	0x00000018
.L_51:


//--------------------- .nv.compat                --------------------------
	.section	.nv.compat,"",@"SHT_CUDA_COMPAT_INFO"
	.align	4
        /*0000*/ 	.byte	0x02, 0x09, 0x00, 0x00, 0x02, 0x02, 0x01, 0x00, 0x02, 0x05, 0x05, 0x00, 0x03, 0x07, 0x01, 0x01
        /*0010*/ 	.byte	0x02, 0x03, 0x00, 0x00, 0x02, 0x06, 0x01, 0x00, 0x04, 0x0b, 0x08, 0x00, 0x01, 0x00, 0x00, 0x00
        /*0020*/ 	.byte	0x00, 0x00, 0x00, 0x00


//--------------------- .nv.info._Z26get_patch_similarity_naivellllPKdS0_Pd --------------------------
	.section	.nv.info._Z26get_patch_similarity_naivellllPKdS0_Pd,"",@"SHT_CUDA_INFO"
	.sectionflags	@""
	.align	4


	//----- nvinfo : EIATTR_CUDA_API_VERSION
	.align		4
        /*0000*/ 	.byte	0x04, 0x37
        /*0002*/ 	.short	(.L_53 - .L_52)
.L_52:
        /*0004*/ 	.word	0x00000082


	//----- nvinfo : EIATTR_KPARAM_INFO
	.align		4
.L_53:
        /*0008*/ 	.byte	0x04, 0x17
        /*000a*/ 	.short	(.L_55 - .L_54)
.L_54:
        /*000c*/ 	.word	0x00000000
        /*0010*/ 	.short	0x0006
        /*0012*/ 	.short	0x0030
        /*0014*/ 	.byte	0x00, 0xf5, 0x21, 0x00


	//----- nvinfo : EIATTR_KPARAM_INFO
	.align		4
.L_55:
        /*0018*/ 	.byte	0x04, 0x17
        /*001a*/ 	.short	(.L_57 - .L_56)
.L_56:
        /*001c*/ 	.word	0x00000000
        /*0020*/ 	.short	0x0005
        /*0022*/ 	.short	0x0028
        /*0024*/ 	.byte	0x00, 0xf5, 0x21, 0x00


	//----- nvinfo : EIATTR_KPARAM_INFO
	.align		4
.L_57:
        /*0028*/ 	.byte	0x04, 0x17
        /*002a*/ 	.short	(.L_59 - .L_58)
.L_58:
        /*002c*/ 	.word	0x00000000
        /*0030*/ 	.short	0x0004
        /*0032*/ 	.short	0x0020
        /*0034*/ 	.byte	0x00, 0xf5, 0x21, 0x00


	//----- nvinfo : EIATTR_KPARAM_INFO
	.align		4
.L_59:
        /*0038*/ 	.byte	0x04, 0x17
        /*003a*/ 	.short	(.L_61 - .L_60)
.L_60:
        /*003c*/ 	.word	0x00000000
        /*0040*/ 	.short	0x0003
        /*0042*/ 	.short	0x0018
        /*0044*/ 	.byte	0x00, 0xf0, 0x21, 0x00


	//----- nvinfo : EIATTR_KPARAM_INFO
	.align		4
.L_61:
        /*0048*/ 	.byte	0x04, 0x17
        /*004a*/ 	.short	(.L_63 - .L_62)
.L_62:
        /*004c*/ 	.word	0x00000000
        /*0050*/ 	.short	0x0002
        /*0052*/ 	.short	0x0010
        /*0054*/ 	.byte	0x00, 0xf0, 0x21, 0x00


	//----- nvinfo : EIATTR_KPARAM_INFO
	.align		4
.L_63:
        /*0058*/ 	.byte	0x04, 0x17
        /*005a*/ 	.short	(.L_65 - .L_64)
.L_64:
        /*005c*/ 	.word	0x00000000
        /*0060*/ 	.short	0x0001
        /*0062*/ 	.short	0x0008
        /*0064*/ 	.byte	0x00, 0xf0, 0x21, 0x00


	//----- nvinfo : EIATTR_KPARAM_INFO
	.align		4
.L_65:
        /*0068*/ 	.byte	0x04, 0x17
        /*006a*/ 	.short	(.L_67 - .L_66)
.L_66:
        /*006c*/ 	.word	0x00000000
        /*0070*/ 	.short	0x0000
        /*0072*/ 	.short	0x0000
        /*0074*/ 	.byte	0x00, 0xf0, 0x21, 0x00


	//----- nvinfo : EIATTR_SPARSE_MMA_MASK
	.align		4
.L_67:
        /*0078*/ 	.byte	0x03, 0x50
        /*007a*/ 	.short	0x0000


	//----- nvinfo : EIATTR_MAXREG_COUNT
	.align		4
        /*007c*/ 	.byte	0x03, 0x1b
        /*007e*/ 	.short	0x00ff


	//----- nvinfo : EIATTR_MERCURY_ISA_VERSION
	.align		4
        /*0080*/ 	.byte	0x03, 0x5f
        /*0082*/ 	.short	0x0101


	//----- nvinfo : EIATTR_VRC_CTA_INIT_COUNT
	.align		4
        /*0084*/ 	.byte	0x02, 0x4a
	.zero		1
	.zero		1


	//----- nvinfo : EIATTR_EXIT_INSTR_OFFSETS
	.align		4
        /*0088*/ 	.byte	0x04, 0x1c
        /*008a*/ 	.short	(.L_69 - .L_68)


	//   ....[0]....
.L_68:
        /*008c*/ 	.word	0x00000160


	//   ....[1]....
        /*0090*/ 	.word	0x000012d0


	//----- nvinfo : EIATTR_CRS_STACK_SIZE
	.align		4
.L_69:
        /*0094*/ 	.byte	0x04, 0x1e
        /*0096*/ 	.short	(.L_71 - .L_70)
.L_70:
        /*0098*/ 	.word	0x00000000


	//----- nvinfo : EIATTR_CBANK_PARAM_SIZE
	.align		4
.L_71:
        /*009c*/ 	.byte	0x03, 0x19
        /*009e*/ 	.short	0x0038


	//----- nvinfo : EIATTR_PARAM_CBANK
	.align		4
        /*00a0*/ 	.byte	0x04, 0x0a
        /*00a2*/ 	.short	(.L_73 - .L_72)
	.align		4
.L_72:
        /*00a4*/ 	.word	index@(.nv.constant0._Z26get_patch_similarity_naivellllPKdS0_Pd)
        /*00a8*/ 	.short	0x0380
        /*00aa*/ 	.short	0x0038


	//----- nvinfo : EIATTR_SW_WAR
	.align		4
.L_73:
        /*00ac*/ 	.byte	0x04, 0x36
        /*00ae*/ 	.short	(.L_75 - .L_74)
.L_74:
        /*00b0*/ 	.word	0x00000008
.L_75:


//--------------------- .nv.info._Z20get_patch_similarityllllPKdPd --------------------------
	.section	.nv.info._Z20get_patch_similarityllllPKdPd,"",@"SHT_CUDA_INFO"
	.sectionflags	@""
	.align	4


	//----- nvinfo : EIATTR_CUDA_API_VERSION
	.align		4
        /*0000*/ 	.byte	0x04, 0x37
        /*0002*/ 	.short	(.L_77 - .L_76)
.L_76:
        /*0004*/ 	.word	0x00000082


	//----- nvinfo : EIATTR_KPARAM_INFO
	.align		4
.L_77:
        /*0008*/ 	.byte	0x04, 0x17
        /*000a*/ 	.short	(.L_79 - .L_78)
.L_78:
        /*000c*/ 	.word	0x00000000
        /*0010*/ 	.short	0x0005
        /*0012*/ 	.short	0x0028
        /*0014*/ 	.byte	0x00, 0xf5, 0x21, 0x00


	//----- nvinfo : EIATTR_KPARAM_INFO
	.align		4
.L_79:
        /*0018*/ 	.byte	0x04, 0x17
        /*001a*/ 	.short	(.L_81 - .L_80)
.L_80:
        /*001c*/ 	.word	0x00000000
        /*0020*/ 	.short	0x0004
        /*0022*/ 	.short	0x0020
        /*0024*/ 	.byte	0x00, 0xf5, 0x21, 0x00


	//----- nvinfo : EIATTR_KPARAM_INFO
	.align		4
.L_81:
        /*0028*/ 	.byte	0x04, 0x17
        /*002a*/ 	.short	(.L_83 - .L_82)
.L_82:
        /*002c*/ 	.word	0x00000000
        /*0030*/ 	.short	0x0003
        /*0032*/ 	.short	0x0018
        /*0034*/ 	.byte	0x00, 0xf0, 0x21, 0x00


	//----- nvinfo : EIATTR_KPARAM_INFO
	.align		4
.L_83:
        /*0038*/ 	.byte	0x04, 0x17
        /*003a*/ 	.short	(.L_85 - .L_84)
.L_84:
        /*003c*/ 	.word	0x00000000
        /*0040*/ 	.short	0x0002
        /*0042*/ 	.short	0x0010
        /*0044*/ 	.byte	0x00, 0xf0, 0x21, 0x00


	//----- nvinfo : EIATTR_KPARAM_INFO
	.align		4
.L_85:
        /*0048*/ 	.byte	0x04, 0x17
        /*004a*/ 	.short	(.L_87 - .L_86)
.L_86:
        /*004c*/ 	.word	0x00000000
        /*0050*/ 	.short	0x0001
        /*0052*/ 	.short	0x0008
        /*0054*/ 	.byte	0x00, 0xf0, 0x21, 0x00


	//----- nvinfo : EIATTR_KPARAM_INFO
	.align		4
.L_87:
        /*0058*/ 	.byte	0x04, 0x17
        /*005a*/ 	.short	(.L_89 - .L_88)
.L_88:
        /*005c*/ 	.word	0x00000000
        /*0060*/ 	.short	0x0000
        /*0062*/ 	.short	0x0000
        /*0064*/ 	.byte	0x00, 0xf0, 0x21, 0x00


	//----- nvinfo : EIATTR_SPARSE_MMA_MASK
	.align		4
.L_89:
        /*0068*/ 	.byte	0x03, 0x50
        /*006a*/ 	.short	0x0000


	//----- nvinfo : EIATTR_MAXREG_COUNT
	.align		4
        /*006c*/ 	.byte	0x03, 0x1b
        /*006e*/ 	.short	0x00ff


	//----- nvinfo : EIATTR_MERCURY_ISA_VERSION
	.align		4
        /*0070*/ 	.byte	0x03, 0x5f
        /*0072*/ 	.short	0x0101


	//----- nvinfo : EIATTR_VRC_CTA_INIT_COUNT
	.align		4
        /*0074*/ 	.byte	0x02, 0x4a
	.zero		1
	.zero		1


	//----- nvinfo : EIATTR_EXIT_INSTR_OFFSETS
	.align		4
        /*0078*/ 	.byte	0x04, 0x1c
        /*007a*/ 	.short	(.L_91 - .L_90)


	//   ....[0]....
.L_90:
        /*007c*/ 	.word	0x00000150


	//   ....[1]....
        /*0080*/ 	.word	0x00000b10


	//----- nvinfo : EIATTR_CRS_STACK_SIZE
	.align		4
.L_91:
        /*0084*/ 	.byte	0x04, 0x1e
        /*0086*/ 	.short	(.L_93 - .L_92)
.L_92:
        /*0088*/ 	.word	0x00000000


	//----- nvinfo : EIATTR_CBANK_PARAM_SIZE
	.align		4
.L_93:
        /*008c*/ 	.byte	0x03, 0x19
        /*008e*/ 	.short	0x0030


	//----- nvinfo : EIATTR_PARAM_CBANK
	.align		4
        /*0090*/ 	.byte	0x04, 0x0a
        /*0092*/ 	.short	(.L_95 - .L_94)
	.align		4
.L_94:
        /*0094*/ 	.word	index@(.nv.constant0._Z20get_patch_similarityllllPKdPd)
        /*0098*/ 	.short	0x0380
        /*009a*/ 	.short	0x0030


	//----- nvinfo : EIATTR_SW_WAR
	.align		4
.L_95:
        /*009c*/ 	.byte	0x04, 0x36
        /*009e*/ 	.short	(.L_97 - .L_96)
.L_96:
        /*00a0*/ 	.word	0x00000008
.L_97:


//--------------------- .nv.info._Z19cumulative_sum_rowslllPd --------------------------
	.section	.nv.info._Z19cumulative_sum_rowslllPd,"",@"SHT_CUDA_INFO"
	.sectionflags	@""
	.align	4


	//----- nvinfo : EIATTR_CUDA_API_VERSION
	.align		4
        /*0000*/ 	.byte	0x04, 0x37
        /*0002*/ 	.short	(.L_99 - .L_98)
.L_98:
        /*0004*/ 	.word	0x00000082


	//----- nvinfo : EIATTR_KPARAM_INFO
	.align		4
.L_99:
        /*0008*/ 	.byte	0x04, 0x17
        /*000a*/ 	.short	(.L_101 - .L_100)
.L_100:
        /*000c*/ 	.word	0x00000000
        /*0010*/ 	.short	0x0003
        /*0012*/ 	.short	0x0018
        /*0014*/ 	.byte	0x00, 0xf5, 0x21, 0x00


	//----- nvinfo : EIATTR_KPARAM_INFO
	.align		4
.L_101:
        /*0018*/ 	.byte	0x04, 0x17
        /*001a*/ 	.short	(.L_103 - .L_102)
.L_102:
        /*001c*/ 	.word	0x00000000
        /*0020*/ 	.short	0x0002
        /*0022*/ 	.short	0x0010
        /*0024*/ 	.byte	0x00, 0xf0, 0x21, 0x00


	//----- nvinfo : EIATTR_KPARAM_INFO
	.align		4
.L_103:
        /*0028*/ 	.byte	0x04, 0x17
        /*002a*/ 	.short	(.L_105 - .L_104)
.L_104:
        /*002c*/ 	.word	0x00000000
        /*0030*/ 	.short	0x0001
        /*0032*/ 	.short	0x0008
        /*0034*/ 	.byte	0x00, 0xf0, 0x21, 0x00


	//----- nvinfo : EIATTR_KPARAM_INFO
	.align		4
.L_105:
        /*0038*/ 	.byte	0x04, 0x17
        /*003a*/ 	.short	(.L_107 - .L_106)
.L_106:
        /*003c*/ 	.word	0x00000000
        /*0040*/ 	.short	0x0000
        /*0042*/ 	.short	0x0000
        /*0044*/ 	.byte	0x00, 0xf0, 0x21, 0x00


	//----- nvinfo : EIATTR_SPARSE_MMA_MASK
	.align		4
.L_107:
        /*0048*/ 	.byte	0x03, 0x50
        /*004a*/ 	.short	0x0000


	//----- nvinfo : EIATTR_MAXREG_COUNT
	.align		4
        /*004c*/ 	.byte	0x03, 0x1b
        /*004e*/ 	.short	0x00ff


	//----- nvinfo : EIATTR_MERCURY_ISA_VERSION
	.align		4
        /*0050*/ 	.byte	0x03, 0x5f
        /*0052*/ 	.short	0x0101


	//----- nvinfo : EIATTR_VRC_CTA_INIT_COUNT
	.align		4
        /*0054*/ 	.byte	0x02, 0x4a
	.zero		1
	.zero		1


	//----- nvinfo : EIATTR_EXIT_INSTR_OFFSETS
	.align		4
        /*0058*/ 	.byte	0x04, 0x1c
        /*005a*/ 	.short	(.L_109 - .L_108)


	//   ....[0]....
.L_108:
        /*005c*/ 	.word	0x00000120


	//   ....[1]....
        /*0060*/ 	.word	0x00000650


	//   ....[2]....
        /*0064*/ 	.word	0x000008f0


	//   ....[3]....
        /*0068*/ 	.word	0x00000b00


	//   ....[4]....
        /*006c*/ 	.word	0x00000c20


	//----- nvinfo : EIATTR_CBANK_PARAM_SIZE
	.align		4
.L_109:
        /*0070*/ 	.byte	0x03, 0x19
        /*0072*/ 	.short	0x0020


	//----- nvinfo : EIATTR_PARAM_CBANK
	.align		4
        /*0074*/ 	.byte	0x04, 0x0a
        /*0076*/ 	.short	(.L_111 - .L_110)
	.align		4
.L_110:
        /*0078*/ 	.word	index@(.nv.constant0._Z19cumulative_sum_rowslllPd)
        /*007c*/ 	.short	0x0380
        /*007e*/ 	.short	0x0020


	//----- nvinfo : EIATTR_SW_WAR
	.align		4
.L_111:
        /*0080*/ 	.byte	0x04, 0x36
        /*0082*/ 	.short	(.L_113 - .L_112)
.L_112:
        /*0084*/ 	.word	0x00000008
.L_113:


//--------------------- .nv.info._Z23cumulative_sum_cols_dstlllPd --------------------------
	.section	.nv.info._Z23cumulative_sum_cols_dstlllPd,"",@"SHT_CUDA_INFO"
	.sectionflags	@""
	.align	4


	//----- nvinfo : EIATTR_CUDA_API_VERSION
	.align		4
        /*0000*/ 	.byte	0x04, 0x37
        /*0002*/ 	.short	(.L_115 - .L_114)
.L_114:
        /*0004*/ 	.word	0x00000082


	//----- nvinfo : EIATTR_KPARAM_INFO
	.align		4
.L_115:
        /*0008*/ 	.byte	0x04, 0x17
        /*000a*/ 	.short	(.L_117 - .L_116)
.L_116:
        /*000c*/ 	.word	0x00000000
        /*0010*/ 	.short	0x0003
        /*0012*/ 	.short	0x0018
        /*0014*/ 	.byte	0x00, 0xf5, 0x21, 0x00


	//----- nvinfo : EIATTR_KPARAM_INFO
	.align		4
.L_117:
        /*0018*/ 	.byte	0x04, 0x17
        /*001a*/ 	.short	(.L_119 - .L_118)
.L_118:
        /*001c*/ 	.word	0x00000000
        /*0020*/ 	.short	0x0002
        /*0022*/ 	.short	0x0010
        /*0024*/ 	.byte	0x00, 0xf0, 0x21, 0x00


	//----- nvinfo : EIATTR_KPARAM_INFO
	.align		4
.L_119:
        /*0028*/ 	.byte	0x04, 0x17
        /*002a*/ 	.short	(.L_121 - .L_120)
.L_120:
        /*002c*/ 	.word	0x00000000
        /*0030*/ 	.short	0x0001
        /*0032*/ 	.short	0x0008
        /*0034*/ 	.byte	0x00, 0xf0, 0x21, 0x00


	//----- nvinfo : EIATTR_KPARAM_INFO
	.align		4
.L_121:
        /*0038*/ 	.byte	0x04, 0x17
        /*003a*/ 	.short	(.L_123 - .L_122)
.L_122:
        /*003c*/ 	.word	0x00000000
        /*0040*/ 	.short	0x0000
        /*0042*/ 	.short	0x0000
        /*0044*/ 	.byte	0x00, 0xf0, 0x21, 0x00


	//----- nvinfo : EIATTR_SPARSE_MMA_MASK
	.align		4
.L_123:
        /*0048*/ 	.byte	0x03, 0x50
        /*004a*/ 	.short	0x0000


	//----- nvinfo : EIATTR_MAXREG_COUNT
	.align		4
        /*004c*/ 	.byte	0x03, 0x1b
        /*004e*/ 	.short	0x00ff


	//----- nvinfo : EIATTR_MERCURY_ISA_VERSION
	.align		4
        /*0050*/ 	.byte	0x03, 0x5f
        /*0052*/ 	.short	0x0101


	//----- nvinfo : EIATTR_VRC_CTA_INIT_COUNT
	.align		4
        /*0054*/ 	.byte	0x02, 0x4a
	.zero		1
	.zero		1


	//----- nvinfo : EIATTR_EXIT_INSTR_OFFSETS
	.align		4
        /*0058*/ 	.byte	0x04, 0x1c
        /*005a*/ 	.short	(.L_125 - .L_124)


	//   ....[0]....
.L_124:
        /*005c*/ 	.word	0x000000f0


	//   ....[1]....
        /*0060*/ 	.word	0x00000180


	//   ....[2]....
        /*0064*/ 	.word	0x00000710


	//   ....[3]....
        /*0068*/ 	.word	0x000009c0


	//----- nvinfo : EIATTR_CRS_STACK_SIZE
	.align		4
.L_125:
        /*006c*/ 	.byte	0x04, 0x1e
        /*006e*/ 	.short	(.L_127 - .L_126)
.L_126:
        /*0070*/ 	.word	0x00000000


	//----- nvinfo : EIATTR_CBANK_PARAM_SIZE
	.align		4
.L_127:
        /*0074*/ 	.byte	0x03, 0x19
        /*0076*/ 	.short	0x0020


	//----- nvinfo : EIATTR_PARAM_CBANK
	.align		4
        /*0078*/ 	.byte	0x04, 0x0a
        /*007a*/ 	.short	(.L_129 - .L_128)
	.align		4
.L_128:
        /*007c*/ 	.word	index@(.nv.constant0._Z23cumulative_sum_cols_dstlllPd)
        /*0080*/ 	.short	0x0380
        /*0082*/ 	.short	0x0020


	//----- nvinfo : EIATTR_SW_WAR
	.align		4
.L_129:
        /*0084*/ 	.byte	0x04, 0x36
        /*0086*/ 	.short	(.L_131 - .L_130)
.L_130:
        /*0088*/ 	.word	0x00000008
.L_131:


//--------------------- .nv.info._Z23cumulative_sum_cols_srclllPd --------------------------
	.section	.nv.info._Z23cumulative_sum_cols_srclllPd,"",@"SHT_CUDA_INFO"
	.sectionflags	@""
	.align	4


	//----- nvinfo : EIATTR_CUDA_API_VERSION
	.align		4
        /*0000*/ 	.byte	0x04, 0x37
        /*0002*/ 	.short	(.L_133 - .L_132)
.L_132:
        /*0004*/ 	.word	0x00000082


	//----- nvinfo : EIATTR_KPARAM_INFO
	.align		4
.L_133:
        /*0008*/ 	.byte	0x04, 0x17
        /*000a*/ 	.short	(.L_135 - .L_134)
.L_134:
        /*000c*/ 	.word	0x00000000
        /*0010*/ 	.short	0x0003
        /*0012*/ 	.short	0x0018
        /*0014*/ 	.byte	0x00, 0xf5, 0x21, 0x00


	//----- nvinfo : EIATTR_KPARAM_INFO
	.align		4
.L_135:
        /*0018*/ 	.byte	0x04, 0x17
        /*001a*/ 	.short	(.L_137 - .L_136)
.L_136:
        /*001c*/ 	.word	0x00000000
        /*0020*/ 	.short	0x0002
        /*0022*/ 	.short	0x0010
        /*0024*/ 	.byte	0x00, 0xf0, 0x21, 0x00


	//----- nvinfo : EIATTR_KPARAM_INFO
	.align		4
.L_137:
        /*0028*/ 	.byte	0x04, 0x17
        /*002a*/ 	.short	(.L_139 - .L_138)
.L_138:
        /*002c*/ 	.word	0x00000000
        /*0030*/ 	.short	0x0001
        /*0032*/ 	.short	0x0008
        /*0034*/ 	.byte	0x00, 0xf0, 0x21, 0x00


	//----- nvinfo : EIATTR_KPARAM_INFO
	.align		4
.L_139:
        /*0038*/ 	.byte	0x04, 0x17
        /*003a*/ 	.short	(.L_141 - .L_140)
.L_140:
        /*003c*/ 	.word	0x00000000
        /*0040*/ 	.short	0x0000
        /*0042*/ 	.short	0x0000
        /*0044*/ 	.byte	0x00, 0xf0, 0x21, 0x00


	//----- nvinfo : EIATTR_SPARSE_MMA_MASK
	.align		4
.L_141:
        /*0048*/ 	.byte	0x03, 0x50
        /*004a*/ 	.short	0x0000


	//----- nvinfo : EIATTR_MAXREG_COUNT
	.align		4
        /*004c*/ 	.byte	0x03, 0x1b
        /*004e*/ 	.short	0x00ff


	//----- nvinfo : EIATTR_MERCURY_ISA_VERSION
	.align		4
        /*0050*/ 	.byte	0x03, 0x5f
        /*0052*/ 	.short	0x0101


	//----- nvinfo : EIATTR_VRC_CTA_INIT_COUNT
	.align		4
        /*0054*/ 	.byte	0x02, 0x4a
	.zero		1
	.zero		1


	//----- nvinfo : EIATTR_EXIT_INSTR_OFFSETS
	.align		4
        /*0058*/ 	.byte	0x04, 0x1c
        /*005a*/ 	.short	(.L_143 - .L_142)


	//   ....[0]....
.L_142:
        /*005c*/ 	.word	0x00000100


	//   ....[1]....
        /*0060*/ 	.word	0x000001a0


	//   ....[2]....
        /*0064*/ 	.word	0x00000760


	//   ....[3]....
        /*0068*/ 	.word	0x00000a40


	//----- nvinfo : EIATTR_CRS_STACK_SIZE
	.align		4
.L_143:
        /*006c*/ 	.byte	0x04, 0x1e
        /*006e*/ 	.short	(.L_145 - .L_144)
.L_144:
        /*0070*/ 	.word	0x00000000


	//----- nvinfo : EIATTR_CBANK_PARAM_SIZE
	.align		4
.L_145:
        /*0074*/ 	.byte	0x03, 0x19
        /*0076*/ 	.short	0x0020


	//----- nvinfo : EIATTR_PARAM_CBANK
	.align		4
        /*0078*/ 	.byte	0x04, 0x0a
        /*007a*/ 	.short	(.L_147 - .L_146)
	.align		4
.L_146:
        /*007c*/ 	.word	index@(.nv.constant0._Z23cumulative_sum_cols_srclllPd)
        /*0080*/ 	.short	0x0380
        /*0082*/ 	.short	0x0020


	//----- nvinfo : EIATTR_SW_WAR
	.align		4
.L_147:
        /*0084*/ 	.byte	0x04, 0x36
        /*0086*/ 	.short	(.L_149 - .L_148)
.L_148:
        /*0088*/ 	.word	0x00000008
.L_149:


//--------------------- .nv.info._Z20get_pixel_similaritylllPKdS0_Pd --------------------------
	.section	.nv.info._Z20get_pixel_similaritylllPKdS0_Pd,"",@"SHT_CUDA_INFO"
	.sectionflags	@""
	.align	4


	//----- nvinfo : EIATTR_CUDA_API_VERSION
	.align		4
        /*0000*/ 	.byte	0x04, 0x37
        /*0002*/ 	.short	(.L_151 - .L_150)
.L_150:
        /*0004*/ 	.word	0x00000082


	//----- nvinfo : EIATTR_KPARAM_INFO
	.align		4
.L_151:
        /*0008*/ 	.byte	0x04, 0x17
        /*000a*/ 	.short	(.L_153 - .L_152)
.L_152:
        /*000c*/ 	.word	0x00000000
        /*0010*/ 	.short	0x0005
        /*0012*/ 	.short	0x0028
        /*0014*/ 	.byte	0x00, 0xf5, 0x21, 0x00


	//----- nvinfo : EIATTR_KPARAM_INFO
	.align		4
.L_153:
        /*0018*/ 	.byte	0x04, 0x17
        /*001a*/ 	.short	(.L_155 - .L_154)
.L_154:
        /*001c*/ 	.word	0x00000000
        /*0020*/ 	.short	0x0004
        /*0022*/ 	.short	0x0020
        /*0024*/ 	.byte	0x00, 0xf5, 0x21, 0x00


	//----- nvinfo : EIATTR_KPARAM_INFO
	.align		4
.L_155:
        /*0028*/ 	.byte	0x04, 0x17
        /*002a*/ 	.short	(.L_157 - .L_156)
.L_156:
        /*002c*/ 	.word	0x00000000
        /*0030*/ 	.short	0x0003
        /*0032*/ 	.short	0x0018
        /*0034*/ 	.byte	0x00, 0xf5, 0x21, 0x00


	//----- nvinfo : EIATTR_KPARAM_INFO
	.align		4
.L_157:
        /*0038*/ 	.byte	0x04, 0x17
        /*003a*/ 	.short	(.L_159 - .L_158)
.L_158:
        /*003c*/ 	.word	0x00000000
        /*0040*/ 	.short	0x0002
        /*0042*/ 	.short	0x0010
        /*0044*/ 	.byte	0x00, 0xf0, 0x21, 0x00


	//----- nvinfo : EIATTR_KPARAM_INFO
	.align		4
.L_159:
        /*0048*/ 	.byte	0x04, 0x17
        /*004a*/ 	.short	(.L_161 - .L_160)
.L_160:
        /*004c*/ 	.word	0x00000000
        /*0050*/ 	.short	0x0001
        /*0052*/ 	.short	0x0008
        /*0054*/ 	.byte	0x00, 0xf0, 0x21, 0x00


	//----- nvinfo : EIATTR_KPARAM_INFO
	.align		4
.L_161:
        /*0058*/ 	.byte	0x04, 0x17
        /*005a*/ 	.short	(.L_163 - .L_162)
.L_162:
        /*005c*/ 	.word	0x00000000
        /*0060*/ 	.short	0x0000
        /*0062*/ 	.short	0x0000
        /*0064*/ 	.byte	0x00, 0xf0, 0x21, 0x00


	//----- nvinfo : EIATTR_SPARSE_MMA_MASK
	.align		4
.L_163:
        /*0068*/ 	.byte	0x03, 0x50
        /*006a*/ 	.short	0x0000


	//----- nvinfo : EIATTR_MAXREG_COUNT
	.align		4
        /*006c*/ 	.byte	0x03, 0x1b
        /*006e*/ 	.short	0x00ff


	//----- nvinfo : EIATTR_MERCURY_ISA_VERSION
	.align		4
        /*0070*/ 	.byte	0x03, 0x5f
        /*0072*/ 	.short	0x0101


	//----- nvinfo : EIATTR_VRC_CTA_INIT_COUNT
	.align		4
        /*0074*/ 	.byte	0x02, 0x4a
	.zero		1
	.zero		1


	//----- nvinfo : EIATTR_EXIT_INSTR_OFFSETS
	.align		4
        /*0078*/ 	.byte	0x04, 0x1c
        /*007a*/ 	.short	(.L_165 - .L_164)


	//   ....[0]....
.L_164:
        /*007c*/ 	.word	0x00000150


	//   ....[1]....
        /*0080*/ 	.word	0x00000320


	//----- nvinfo : EIATTR_CBANK_PARAM_SIZE
	.align		4
.L_165:
        /*0084*/ 	.byte	0x03, 0x19
        /*0086*/ 	.short	0x0030


	//----- nvinfo : EIATTR_PARAM_CBANK
	.align		4
        /*0088*/ 	.byte	0x04, 0x0a
        /*008a*/ 	.short	(.L_167 - .L_166)
	.align		4
.L_166:
        /*008c*/ 	.word	index@(.nv.constant0._Z20get_pixel_similaritylllPKdS0_Pd)
        /*0090*/ 	.short	0x0380
        /*0092*/ 	.short	0x0030


	//----- nvinfo : EIATTR_SW_WAR
	.align		4
.L_167:
        /*0094*/ 	.byte	0x04, 0x36
        /*0096*/ 	.short	(.L_169 - .L_168)
.L_168:
        /*0098*/ 	.word	0x00000008
.L_169:


//--------------------- .nv.info._Z24traceback_correspondencelllPKdPlPc --------------------------
	.section	.nv.info._Z24traceback_correspondencelllPKdPlPc,"",@"SHT_CUDA_INFO"
	.sectionflags	@""
	.align	4


	//----- nvinfo : EIATTR_CUDA_API_VERSION
	.align		4
        /*0000*/ 	.byte	0x04, 0x37
        /*0002*/ 	.short	(.L_171 - .L_170)
.L_170:
        /*0004*/ 	.word	0x00000082


	//----- nvinfo : EIATTR_KPARAM_INFO
	.align		4
.L_171:
        /*0008*/ 	.byte	0x04, 0x17
        /*000a*/ 	.short	(.L_173 - .L_172)
.L_172:
        /*000c*/ 	.word	0x00000000
        /*0010*/ 	.short	0x0005
        /*0012*/ 	.short	0x0028
        /*0014*/ 	.byte	0x00, 0xf5, 0x21, 0x00


	//----- nvinfo : EIATTR_KPARAM_INFO
	.align		4
.L_173:
        /*0018*/ 	.byte	0x04, 0x17
        /*001a*/ 	.short	(.L_175 - .L_174)
.L_174:
        /*001c*/ 	.word	0x00000000
        /*0020*/ 	.short	0x0004
        /*0022*/ 	.short	0x0020
        /*0024*/ 	.byte	0x00, 0xf5, 0x21, 0x00


	//----- nvinfo : EIATTR_KPARAM_INFO
	.align		4
.L_175:
        /*0028*/ 	.byte	0x04, 0x17
        /*002a*/ 	.short	(.L_177 - .L_176)
.L_176:
        /*002c*/ 	.word	0x00000000
        /*0030*/ 	.short	0x0003
        /*0032*/ 	.short	0x0018
        /*0034*/ 	.byte	0x00, 0xf5, 0x21, 0x00


	//----- nvinfo : EIATTR_KPARAM_INFO
	.align		4
.L_177:
        /*0038*/ 	.byte	0x04, 0x17
        /*003a*/ 	.short	(.L_179 - .L_178)
.L_178:
        /*003c*/ 	.word	0x00000000
        /*0040*/ 	.short	0x0002
        /*0042*/ 	.short	0x0010
        /*0044*/ 	.byte	0x00, 0xf0, 0x21, 0x00


	//----- nvinfo : EIATTR_KPARAM_INFO
	.align		4
.L_179:
        /*0048*/ 	.byte	0x04, 0x17
        /*004a*/ 	.short	(.L_181 - .L_180)
.L_180:
        /*004c*/ 	.word	0x00000000
        /*0050*/ 	.short	0x0001
        /*0052*/ 	.short	0x0008
        /*0054*/ 	.byte	0x00, 0xf0, 0x21, 0x00


	//----- nvinfo : EIATTR_KPARAM_INFO
	.align		4
.L_181:
        /*0058*/ 	.byte	0x04, 0x17
        /*005a*/ 	.short	(.L_183 - .L_182)
.L_182:
        /*005c*/ 	.word	0x00000000
        /*0060*/ 	.short	0x0000
        /*0062*/ 	.short	0x0000
        /*0064*/ 	.byte	0x00, 0xf0, 0x21, 0x00


	//----- nvinfo : EIATTR_SPARSE_MMA_MASK
	.align		4
.L_183:
        /*0068*/ 	.byte	0x03, 0x50
        /*006a*/ 	.short	0x0000


	//----- nvinfo : EIATTR_MAXREG_COUNT
	.align		4
        /*006c*/ 	.byte	0x03, 0x1b
        /*006e*/ 	.short	0x00ff


	//----- nvinfo : EIATTR_MERCURY_ISA_VERSION
	.align		4
        /*0070*/ 	.byte	0x03, 0x5f
        /*0072*/ 	.short	0x0101


	//----- nvinfo : EIATTR_VRC_CTA_INIT_COUNT
	.align		4
        /*0074*/ 	.byte	0x02, 0x4a
	.zero		1
	.zero		1


	//----- nvinfo : EIATTR_EXIT_INSTR_OFFSETS
	.align		4
        /*0078*/ 	.byte	0x04, 0x1c
        /*007a*/ 	.short	(.L_185 - .L_184)


	//   ....[0]....
.L_184:
        /*007c*/ 	.word	0x00000090


	//   ....[1]....
        /*0080*/ 	.word	0x00000140


	//   ....[2]....
        /*0084*/ 	.word	0x00000580


	//----- nvinfo : EIATTR_CRS_STACK_SIZE
	.align		4
.L_185:
        /*0088*/ 	.byte	0x04, 0x1e
        /*008a*/ 	.short	(.L_187 - .L_186)
.L_186:
        /*008c*/ 	.word	0x00000000


	//----- nvinfo : EIATTR_CBANK_PARAM_SIZE
	.align		4
.L_187:
        /*0090*/ 	.byte	0x03, 0x19
        /*0092*/ 	.short	0x0030


	//----- nvinfo : EIATTR_PARAM_CBANK
	.align		4
        /*0094*/ 	.byte	0x04, 0x0a
        /*0096*/ 	.short	(.L_189 - .L_188)
	.align		4
.L_188:
        /*0098*/ 	.word	index@(.nv.constant0._Z24traceback_correspondencelllPKdPlPc)
        /*009c*/ 	.short	0x0380
        /*009e*/ 	.short	0x0030


	//----- nvinfo : EIATTR_SW_WAR
	.align		4
.L_189:
        /*00a0*/ 	.byte	0x04, 0x36
        /*00a2*/ 	.short	(.L_191 - .L_190)
.L_190:
        /*00a4*/ 	.word	0x00000008
.L_191:


//--------------------- .nv.info._Z10find_costsllldPKdPd --------------------------
	.section	.nv.info._Z10find_costsllldPKdPd,"",@"SHT_CUDA_INFO"
	.sectionflags	@""
	.align	4


	//----- nvinfo : EIATTR_CUDA_API_VERSION
	.align		4
        /*0000*/ 	.byte	0x04, 0x37
        /*0002*/ 	.short	(.L_193 - .L_192)
.L_192:
        /*0004*/ 	.word	0x00000082


	//----- nvinfo : EIATTR_KPARAM_INFO
	.align		4
.L_193:
        /*0008*/ 	.byte	0x04, 0x17
        /*000a*/ 	.short	(.L_195 - .L_194)
.L_194:
        /*000c*/ 	.word	0x00000000
        /*0010*/ 	.short	0x0005
        /*0012*/ 	.short	0x0028
        /*0014*/ 	.byte	0x00, 0xf5, 0x21, 0x00


	//----- nvinfo : EIATTR_KPARAM_INFO
	.align		4
.L_195:
        /*0018*/ 	.byte	0x04, 0x17
        /*001a*/ 	.short	(.L_197 - .L_196)
.L_196:
        /*001c*/ 	.word	0x00000000
        /*0020*/ 	.short	0x0004
        /*0022*/ 	.short	0x0020
        /*0024*/ 	.byte	0x00, 0xf5, 0x21, 0x00


	//----- nvinfo : EIATTR_KPARAM_INFO
	.align		4
.L_197:
        /*0028*/ 	.byte	0x04, 0x17
        /*002a*/ 	.short	(.L_199 - .L_198)
.L_198:
        /*002c*/ 	.word	0x00000000
        /*0030*/ 	.short	0x0003
        /*0032*/ 	.short	0x0018
        /*0034*/ 	.byte	0x00, 0xf0, 0x21, 0x00


	//----- nvinfo : EIATTR_KPARAM_INFO
	.align		4
.L_199:
        /*0038*/ 	.byte	0x04, 0x17
        /*003a*/ 	.short	(.L_201 - .L_200)
.L_200:
        /*003c*/ 	.word	0x00000000
        /*0040*/ 	.short	0x0002
        /*0042*/ 	.short	0x0010
        /*0044*/ 	.byte	0x00, 0xf0, 0x21, 0x00


	//----- nvinfo : EIATTR_KPARAM_INFO
	.align		4
.L_201:
        /*0048*/ 	.byte	0x04, 0x17
        /*004a*/ 	.short	(.L_203 - .L_202)
.L_202:
        /*004c*/ 	.word	0x00000000
        /*0050*/ 	.short	0x0001
        /*0052*/ 	.short	0x0008
        /*0054*/ 	.byte	0x00, 0xf0, 0x21, 0x00


	//----- nvinfo : EIATTR_KPARAM_INFO
	.align		4
.L_203:
        /*0058*/ 	.byte	0x04, 0x17
        /*005a*/ 	.short	(.L_205 - .L_204)
.L_204:
        /*005c*/ 	.word	0x00000000
        /*0060*/ 	.short	0x0000
        /*0062*/ 	.short	0x0000
        /*0064*/ 	.byte	0x00, 0xf0, 0x21, 0x00


	//----- nvinfo : EIATTR_SPARSE_MMA_MASK
	.align		4
.L_205:
        /*0068*/ 	.byte	0x03, 0x50
        /*006a*/ 	.short	0x0000


	//----- nvinfo : EIATTR_MAXREG_COUNT
	.align		4
        /*006c*/ 	.byte	0x03, 0x1b
        /*006e*/ 	.short	0x00ff


	//----- nvinfo : EIATTR_NUM_BARRIERS
	.align		4
        /*0070*/ 	.byte	0x02, 0x4c
        /*0072*/ 	.byte	0x01
	.zero		1


	//----- nvinfo : EIATTR_MERCURY_ISA_VERSION
	.align		4
        /*0074*/ 	.byte	0x03, 0x5f
        /*0076*/ 	.short	0x0101


	//----- nvinfo : EIATTR_VRC_CTA_INIT_COUNT
	.align		4
        /*0078*/ 	.byte	0x02, 0x4a
	.zero		1
	.zero		1


	//----- nvinfo : EIATTR_EXIT_INSTR_OFFSETS
	.align		4
        /*007c*/ 	.byte	0x04, 0x1c
        /*007e*/ 	.short	(.L_207 - .L_206)


	//   ....[0]....
.L_206:
        /*0080*/ 	.word	0x000000a0


	//   ....[1]....
        /*0084*/ 	.word	0x00000a90


	//   ....[2]....
        /*0088*/ 	.word	0x00000ef0


	//----- nvinfo : EIATTR_CRS_STACK_SIZE
	.align		4
.L_207:
        /*008c*/ 	.byte	0x04, 0x1e
        /*008e*/ 	.short	(.L_209 - .L_208)
.L_208:
        /*0090*/ 	.word	0x00000000


	//----- nvinfo : EIATTR_CBANK_PARAM_SIZE
	.align		4
.L_209:
        /*0094*/ 	.byte	0x03, 0x19
        /*0096*/ 	.short	0x0030


	//----- nvinfo : EIATTR_PARAM_CBANK
	.align		4
        /*0098*/ 	.byte	0x04, 0x0a
        /*009a*/ 	.short	(.L_211 - .L_210)
	.align		4
.L_210:
        /*009c*/ 	.word	index@(.nv.constant0._Z10find_costsllldPKdPd)
        /*00a0*/ 	.short	0x0380
        /*00a2*/ 	.short	0x0030


	//----- nvinfo : EIATTR_SW_WAR
	.align		4
.L_211:
        /*00a4*/ 	.byte	0x04, 0x36
        /*00a6*/ 	.short	(.L_213 - .L_212)
.L_212:
        /*00a8*/ 	.word	0x00000008
.L_213:


//--------------------- .nv.callgraph             --------------------------
	.section	.nv.callgraph,"",@"SHT_CUDA_CALLGRAPH"
	.align	4
	.sectionentsize	8
	.align		4
        /*0000*/ 	.word	0x00000000
	.align		4
        /*0004*/ 	.word	0xffffffff
	.align		4
        /*0008*/ 	.word	0x00000000
	.align		4
        /*000c*/ 	.word	0xfffffffe
	.align		4
        /*0010*/ 	.word	0x00000000
	.align		4
        /*0014*/ 	.word	0xfffffffd
	.align		4
        /*0018*/ 	.word	0x00000000
	.align		4
        /*001c*/ 	.word	0xfffffffc


//--------------------- .text._Z26get_patch_similarity_naivellllPKdS0_Pd --------------------------
	.section	.text._Z26get_patch_similarity_naivellllPKdS0_Pd,"ax",@progbits
	.align	128
        .global         _Z26get_patch_similarity_naivellllPKdS0_Pd
        .type           _Z26get_patch_similarity_naivellllPKdS0_Pd,@function
        .size           _Z26get_patch_similarity_naivellllPKdS0_Pd,(.L_x_56 - _Z26get_patch_similarity_naivellllPKdS0_Pd)
        .other          _Z26get_patch_similarity_naivellllPKdS0_Pd,@"STO_CUDA_ENTRY STV_DEFAULT"
_Z26get_patch_similarity_naivellllPKdS0_Pd:
.text._Z26get_patch_similarity_naivellllPKdS0_Pd:
[----:B------:R-:W-:Y:S01]  /*0000*/  LDC R1, c[0x0][0x37c] ;  /* 0x0000df00ff017b82 */ /* 0x000fe20000000800 */
[----:B------:R-:W0:Y:S07]  /*0010*/  S2R R3, SR_TID.X ;  /* 0x0000000000037919 */ /* 0x000e2e0000002100 */
[----:B------:R-:W1:Y:S01]  /*0020*/  S2UR UR4, SR_CTAID.Y ;  /* 0x00000000000479c3 */ /* 0x000e620000002600 */
[----:B------:R-:W1:Y:S01]  /*0030*/  LDCU UR5, c[0x0][0x364] ;  /* 0x00006c80ff0577ac */ /* 0x000e620008000800 */
[----:B------:R-:W2:Y:S01]  /*0040*/  S2R R11, SR_TID.Y ;  /* 0x00000000000b7919 */ /* 0x000ea20000002200 */
[----:B------:R-:W3:Y:S01]  /*0050*/  LDCU.128 UR12, c[0x0][0x380] ;  /* 0x00007000ff0c77ac */ /* 0x000ee20008000c00 */
[----:B------:R-:W4:Y:S04]  /*0060*/  S2R R8, SR_TID.Z ;  /* 0x0000000000087919 */ /* 0x000f280000002300 */
[----:B------:R-:W0:Y:S01]  /*0070*/  S2UR UR6, SR_CTAID.X ;  /* 0x00000000000679c3 */ /* 0x000e220000002500 */
[----:B------:R-:W5:Y:S07]  /*0080*/  LDCU.64 UR10, c[0x0][0x390] ;  /* 0x00007200ff0a77ac */ /* 0x000f6e0008000a00 */
[----:B------:R-:W0:Y:S08]  /*0090*/  LDC R10, c[0x0][0x360] ;  /* 0x0000d800ff0a7b82 */ /* 0x000e300000000800 */
[----:B------:R-:W4:Y:S01]  /*00a0*/  S2UR UR8, SR_CTAID.Z ;  /* 0x00000000000879c3 */ /* 0x000f220000002700 */
[----:B-1----:R-:W-:-:S07]  /*00b0*/  UIMAD UR4, UR4, UR5, URZ ;  /* 0x00000005040472a4 */ /* 0x002fce000f8e02ff */
[----:B------:R-:W4:Y:S01]  /*00c0*/  LDC R13, c[0x0][0x368] ;  /* 0x0000da00ff0d7b82 */ /* 0x000f220000000800 */
[----:B0-----:R-:W-:Y:S02]  /*00d0*/  IMAD R10, R10, UR6, R3 ;  /* 0x000000060a0a7c24 */ /* 0x001fe4000f8e0203 */
[----:B--2---:R-:W-:-:S03]  /*00e0*/  VIADD R3, R11, UR4 ;  /* 0x000000040b037c36 */ /* 0x004fc60008000000 */
[----:B---3--:R-:W-:Y:S02]  /*00f0*/  ISETP.GE.U32.AND P0, PT, R10, UR14, PT ;  /* 0x0000000e0a007c0c */ /* 0x008fe4000bf06070 */
[----:B------:R-:W-:Y:S02]  /*0100*/  ISETP.GE.U32.AND P1, PT, R3, UR12, PT ;  /* 0x0000000c03007c0c */ /* 0x000fe4000bf26070 */
[----:B------:R-:W-:-:S04]  /*0110*/  ISETP.GE.AND.EX P0, PT, RZ, UR15, PT, P0 ;  /* 0x0000000fff007c0c */ /* 0x000fc8000bf06300 */
[----:B------:R-:W-:Y:S01]  /*0120*/  ISETP.GE.OR.EX P0, PT, RZ, UR13, P0, P1 ;  /* 0x0000000dff007c0c */ /* 0x000fe20008706710 */
[----:B----4-:R-:W-:-:S05]  /*0130*/  IMAD R12, R13, UR8, R8 ;  /* 0x000000080d0c7c24 */ /* 0x010fca000f8e0208 */
[----:B-----5:R-:W-:-:S04]  /*0140*/  ISETP.GE.U32.AND P2, PT, R12, UR10, PT ;  /* 0x0000000a0c007c0c */ /* 0x020fc8000bf46070 */
[----:B------:R-:W-:-:S13]  /*0150*/  ISETP.GE.OR.EX P0, PT, RZ, UR11, P0, P2 ;  /* 0x0000000bff007c0c */ /* 0x000fda0008706720 */
[----:B------:R-:W-:Y:S05]  /*0160*/  @P0 EXIT ;  /* 0x000000000000094d */ /* 0x000fea0003800000 */
[----:B------:R-:W0:Y:S01]  /*0170*/  LDC.64 R4, c[0x0][0x398] ;  /* 0x0000e600ff047b82 */ /* 0x000e220000000a00 */
[----:B------:R-:W1:Y:S01]  /*0180*/  LDCU.64 UR10, c[0x0][0x358] ;  /* 0x00006b00ff0a77ac */ /* 0x000e620008000a00 */
[----:B------:R-:W-:Y:S01]  /*0190*/  BSSY.RECONVERGENT B0, `(.L_x_0) ;  /* 0x0000105000007945 */ /* 0x000fe20003800200 */
[----:B------:R-:W-:Y:S02]  /*01a0*/  IMAD.MOV.U32 R6, RZ, RZ, 0x0 ;  /* 0x00000000ff067424 */ /* 0x000fe400078e00ff */
[----:B------:R-:W-:Y:S01]  /*01b0*/  IMAD.MOV.U32 R7, RZ, RZ, 0x7ff80000 ;  /* 0x7ff80000ff077424 */ /* 0x000fe200078e00ff */
[CC--:B0-----:R-:W-:Y:S02]  /*01c0*/  IADD3 R19, P1, PT, R3.reuse, -R4.reuse, RZ ;  /* 0x8000000403137210 */ /* 0x0c1fe40007f3e0ff */
[----:B------:R-:W-:-:S03]  /*01d0*/  IADD3 R0, P2, PT, R3, R4, RZ ;  /* 0x0000000403007210 */ /* 0x000fc60007f5e0ff */
[--C-:B------:R-:W-:Y:S01]  /*01e0*/  IMAD.X R21, RZ, RZ, ~R5.reuse, P1 ;  /* 0x000000ffff157224 */ /* 0x100fe200008e0e05 */
[----:B------:R-:W-:Y:S01]  /*01f0*/  ISETP.GT.U32.AND P0, PT, R19, R0, PT ;  /* 0x000000001300720c */ /* 0x000fe20003f04070 */
[----:B------:R-:W-:-:S05]  /*0200*/  IMAD.X R0, RZ, RZ, R5, P2 ;  /* 0x000000ffff007224 */ /* 0x000fca00010e0605 */
[----:B------:R-:W-:-:S13]  /*0210*/  ISETP.GT.AND.EX P0, PT, R21, R0, PT, P0 ;  /* 0x000000001500720c */ /* 0x000fda0003f04300 */
[----:B-1----:R-:W-:Y:S05]  /*0220*/  @P0 BRA `(.L_x_1) ;  /* 0x0000000c00ec0947 */ /* 0x002fea0003800000 */
[----:B------:R-:W-:Y:S01]  /*0230*/  IMAD.MOV.U32 R9, RZ, RZ, RZ ;  /* 0x000000ffff097224 */ /* 0x000fe200078e00ff */
[CC--:B------:R-:W-:Y:S01]  /*0240*/  IADD3 R7, P1, PT, R10.reuse, -R4.reuse, RZ ;  /* 0x800000040a077210 */ /* 0x0c0fe20007f3e0ff */
[----:B------:R-:W-:Y:S01]  /*0250*/  BSSY.RECONVERGENT B1, `(.L_x_2) ;  /* 0x00000e2000017945 */ /* 0x000fe20003800200 */
[-C--:B------:R-:W-:Y:S01]  /*0260*/  IADD3 R0, P2, PT, R10, R4.reuse, RZ ;  /* 0x000000040a007210 */ /* 0x080fe20007f5e0ff */
[----:B------:R-:W-:Y:S01]  /*0270*/  IMAD.WIDE.U32 R8, R13, UR8, R8 ;  /* 0x000000080d087c25 */ /* 0x000fe2000f8e0008 */
[----:B------:R-:W-:Y:S02]  /*0280*/  IADD3 RZ, P4, PT, RZ, -R4, RZ ;  /* 0x80000004ffff7210 */ /* 0x000fe40007f9e0ff */
[----:B------:R-:W-:Y:S01]  /*0290*/  ISETP.GT.U32.AND P0, PT, R7, R0, PT ;  /* 0x000000000700720c */ /* 0x000fe20003f04070 */
[--C-:B------:R-:W-:Y:S01]  /*02a0*/  IMAD.X R15, RZ, RZ, ~R5.reuse, P1 ;  /* 0x000000ffff0f7224 */ /* 0x100fe200008e0e05 */
[----:B------:R-:W-:Y:S01]  /*02b0*/  IADD3 R16, P3, PT, R8, -R4, RZ ;  /* 0x8000000408107210 */ /* 0x000fe20007f7e0ff */
[--C-:B------:R-:W-:Y:S01]  /*02c0*/  IMAD.X R7, RZ, RZ, R5.reuse, P2 ;  /* 0x000000ffff077224 */ /* 0x100fe200010e0605 */
[----:B------:R-:W-:Y:S01]  /*02d0*/  IADD3 R0, P1, P2, R11, UR4, R4 ;  /* 0x000000040b007c10 */ /* 0x000fe2000fa3e004 */
[----:B------:R-:W-:-:S02]  /*02e0*/  IMAD.X R4, RZ, RZ, ~R5, P4 ;  /* 0x000000ffff047224 */ /* 0x000fc400020e0e05 */
[----:B------:R-:W-:Y:S01]  /*02f0*/  IMAD.X R17, R9, 0x1, ~R5, P3 ;  /* 0x0000000109117824 */ /* 0x000fe200018e0e05 */
[----:B------:R-:W-:Y:S01]  /*0300*/  ISETP.GT.AND.EX P0, PT, R15, R7, PT, P0 ;  /* 0x000000070f00720c */ /* 0x000fe20003f04300 */
[----:B------:R-:W-:Y:S01]  /*0310*/  IMAD.MOV.U32 R7, RZ, RZ, R21 ;  /* 0x000000ffff077224 */ /* 0x000fe200078e0015 */
[----:B------:R-:W-:Y:S01]  /*0320*/  IADD3.X R2, PT, PT, RZ, R5, RZ, P1, P2 ;  /* 0x00000005ff027210 */ /* 0x000fe20000fe44ff */
[----:B------:R-:W-:Y:S01]  /*0330*/  IMAD.MOV.U32 R5, RZ, RZ, R19 ;  /* 0x000000ffff057224 */ /* 0x000fe200078e0013 */
[----:B------:R-:W-:Y:S02]  /*0340*/  CS2R R18, SRZ ;  /* 0x0000000000127805 */ /* 0x000fe4000001ff00 */
[----:B------:R-:W-:-:S07]  /*0350*/  CS2R R20, SRZ ;  /* 0x0000000000147805 */ /* 0x000fce000001ff00 */
.L_x_8:
[----:B------:R-:W-:Y:S04]  /*0360*/  BSSY.RECONVERGENT B2, `(.L_x_3) ;  /* 0x00000cb000027945 */ /* 0x000fe80003800200 */
[----:B------:R-:W-:Y:S05]  /*0370*/  @P0 BRA `(.L_x_4) ;  /* 0x0000000c00240947 */ /* 0x000fea0003800000 */
[----:B------:R-:W0:Y:S01]  /*0380*/  LDCU.64 UR6, c[0x0][0x398] ;  /* 0x00007300ff0677ac */ /* 0x000e220008000a00 */
[----:B------:R-:W-:Y:S01]  /*0390*/  ISETP.GE.AND P1, PT, R7, RZ, PT ;  /* 0x000000ff0700720c */ /* 0x000fe20003f26270 */
[----:B------:R-:W-:Y:S01]  /*03a0*/  IMAD.MOV.U32 R29, RZ, RZ, R15 ;  /* 0x000000ffff1d7224 */ /* 0x000fe200078e000f */
[----:B------:R-:W1:Y:S01]  /*03b0*/  LDCU.64 UR12, c[0x0][0x380] ;  /* 0x00007000ff0c77ac */ /* 0x000e620008000a00 */
[----:B0-----:R-:W-:Y:S02]  /*03c0*/  USHF.L.U32 UR5, UR6, 0x1, URZ ;  /* 0x0000000106057899 */ /* 0x001fe400080006ff */
[----:B------:R-:W-:Y:S01]  /*03d0*/  VIADD R14, R10, -UR6 ;  /* 0x800000060a0e7c36 */ /* 0x000fe20008000000 */
[----:B------:R-:W-:Y:S02]  /*03e0*/  USHF.L.U64.HI UR7, UR6, 0x1, UR7 ;  /* 0x0000000106077899 */ /* 0x000fe40008010207 */
[----:B------:R-:W-:Y:S01]  /*03f0*/  UISETP.GE.U32.AND UP0, UPT, UR5, 0x3, UPT ;  /* 0x000000030500788c */ /* 0x000fe2000bf06070 */
[----:B-1----:R-:W-:Y:S01]  /*0400*/  ISETP.GE.U32.AND P2, PT, R5, UR12, PT ;  /* 0x0000000c05007c0c */ /* 0x002fe2000bf46070 */
[----:B------:R-:W-:-:S02]  /*0410*/  IMAD.MOV.U32 R28, RZ, RZ, R14 ;  /* 0x000000ffff1c7224 */ /* 0x000fc400078e000e */
[----:B------:R-:W-:Y:S01]  /*0420*/  UISETP.GE.U32.AND.EX UP0, UPT, UR7, URZ, UPT, UP0 ;  /* 0x000000ff0700728c */ /* 0x000fe2000bf06100 */
[----:B------:R-:W-:-:S08]  /*0430*/  ISETP.GE.OR.EX P1, PT, R7, UR13, !P1, P2 ;  /* 0x0000000d07007c0c */ /* 0x000fd0000cf26720 */
[----:B------:R-:W-:Y:S05]  /*0440*/  BRA.U !UP0, `(.L_x_5) ;  /* 0x00000005089c7547 */ /* 0x000fea000b800000 */
[----:B------:R-:W0:Y:S01]  /*0450*/  LDCU.64 UR16, c[0x0][0x390] ;  /* 0x00007200ff1077ac */ /* 0x000e220008000a00 */
[----:B------:R-:W1:Y:S01]  /*0460*/  LDCU.64 UR18, c[0x0][0x388] ;  /* 0x00007100ff1277ac */ /* 0x000e620008000a00 */
[----:B------:R-:W2:Y:S01]  /*0470*/  LDCU.128 UR12, c[0x0][0x3a0] ;  /* 0x00007400ff0c77ac */ /* 0x000ea20008000c00 */
[----:B------:R-:W-:Y:S02]  /*0480*/  UIADD3 UR6, UPT, UPT, URZ, -UR6, URZ ;  /* 0x80000006ff067290 */ /* 0x000fe4000fffe0ff */
[----:B------:R-:W-:Y:S01]  /*0490*/  ULOP3.LUT UR5, UR5, 0xfffffffc, URZ, 0xc0, !UPT ;  /* 0xfffffffc05057892 */ /* 0x000fe2000f8ec0ff */
[----:B0-----:R-:W-:Y:S02]  /*04a0*/  IMAD R6, R7, UR16, RZ ;  /* 0x0000001007067c24 */ /* 0x001fe4000f8e02ff */
[----:B------:R-:W-:-:S04]  /*04b0*/  IMAD.WIDE.U32 R22, R5, UR16, R16 ;  /* 0x0000001005167c25 */ /* 0x000fc8000f8e0010 */
[----:B------:R-:W-:Y:S01]  /*04c0*/  IMAD R9, R5, UR17, R6 ;  /* 0x0000001105097c24 */ /* 0x000fe2000f8e0206 */
[----:B------:R-:W0:Y:S01]  /*04d0*/  LDCU.64 UR16, c[0x0][0x390] ;  /* 0x00007200ff1077ac */ /* 0x000e220008000a00 */
[----:B-1----:R-:W-:Y:S01]  /*04e0*/  IMAD R6, R7, UR18, RZ ;  /* 0x0000001207067c24 */ /* 0x002fe2000f8e02ff */
[----:B--2---:R-:W-:Y:S01]  /*04f0*/  LEA R24, P2, R22, UR14, 0x3 ;  /* 0x0000000e16187c11 */ /* 0x004fe2000f8418ff */
[----:B------:R-:W-:Y:S02]  /*0500*/  IMAD.IADD R23, R23, 0x1, R9 ;  /* 0x0000000117177824 */ /* 0x000fe400078e0209 */
[----:B------:R-:W-:-:S03]  /*0510*/  IMAD.WIDE.U32 R8, R5, UR18, R14 ;  /* 0x0000001205087c25 */ /* 0x000fc6000f8e000e */
[----:B------:R-:W-:Y:S01]  /*0520*/  LEA.HI.X R23, R22, UR15, R23, 0x3, P2 ;  /* 0x0000000f16177c11 */ /* 0x000fe200090f1c17 */
[----:B------:R-:W-:Y:S01]  /*0530*/  IMAD R25, R5, UR19, R6 ;  /* 0x0000001305197c24 */ /* 0x000fe2000f8e0206 */
[----:B------:R-:W-:Y:S01]  /*0540*/  LEA R22, P3, R8, UR12, 0x3 ;  /* 0x0000000c08167c11 */ /* 0x000fe2000f8618ff */
[----:B------:R-:W-:Y:S01]  /*0550*/  IMAD.MOV.U32 R6, RZ, RZ, R4 ;  /* 0x000000ffff067224 */ /* 0x000fe200078e0004 */
[----:B------:R-:W-:Y:S01]  /*0560*/  IADD3 R24, P2, PT, R24, 0x10, RZ ;  /* 0x0000001018187810 */ /* 0x000fe20007f5e0ff */
[----:B------:R-:W-:Y:S01]  /*0570*/  IMAD.IADD R9, R9, 0x1, R25 ;  /* 0x0000000109097824 */ /* 0x000fe200078e0219 */
[----:B------:R-:W-:Y:S01]  /*0580*/  IADD3 R22, P4, PT, R22, 0x10, RZ ;  /* 0x0000001016167810 */ /* 0x000fe20007f9e0ff */
[----:B------:R-:W1:Y:S02]  /*0590*/  LDCU.64 UR14, c[0x0][0x388] ;  /* 0x00007100ff0e77ac */ /* 0x000e640008000a00 */
[----:B------:R-:W-:Y:S01]  /*05a0*/  IMAD.X R25, RZ, RZ, R23, P2 ;  /* 0x000000ffff197224 */ /* 0x000fe200010e0617 */
[----:B------:R-:W-:Y:S01]  /*05b0*/  LEA.HI.X R9, R8, UR13, R9, 0x3, P3 ;  /* 0x0000000d08097c11 */ /* 0x000fe200098f1c09 */
[----:B------:R-:W-:Y:S01]  /*05c0*/  IMAD.U32 R8, RZ, RZ, UR6 ;  /* 0x00000006ff087e24 */ /* 0x000fe2000f8e00ff */
[----:B------:R-:W-:-:S03]  /*05d0*/  UMOV UR6, UR7 ;  /* 0x0000000700067c82 */ /* 0x000fc60008000000 */
[----:B0-----:R-:W-:-:S07]  /*05e0*/  IMAD.X R23, RZ, RZ, R9, P4 ;  /* 0x000000ffff177224 */ /* 0x001fce00020e0609 */
.L_x_6:
[-C--:B------:R-:W-:Y:S02]  /*05f0*/  IADD3 R30, P4, PT, R12, R8.reuse, RZ ;  /* 0x000000080c1e7210 */ /* 0x080fe40007f9e0ff */
[----:B------:R-:W-:Y:S02]  /*0600*/  IADD3 R32, P2, PT, R10, R8, RZ ;  /* 0x000000080a207210 */ /* 0x000fe40007f5e0ff */
[----:B------:R-:W-:Y:S01]  /*0610*/  ISETP.GE.U32.AND P3, PT, R30, UR16, PT ;  /* 0x000000101e007c0c */ /* 0x000fe2000bf66070 */
[--C-:B------:R-:W-:Y:S01]  /*0620*/  IMAD.X R9, RZ, RZ, R6.reuse, P4 ;  /* 0x000000ffff097224 */ /* 0x100fe200020e0606 */
[----:B-1----:R-:W-:Y:S01]  /*0630*/  ISETP.GE.U32.AND P4, PT, R32, UR14, PT ;  /* 0x0000000e20007c0c */ /* 0x002fe2000bf86070 */
[----:B------:R-:W-:-:S03]  /*0640*/  IMAD.X R31, RZ, RZ, R6, P2 ;  /* 0x000000ffff1f7224 */ /* 0x000fc600010e0606 */
[----:B------:R-:W-:Y:S02]  /*0650*/  ISETP.GE.AND.EX P3, PT, R9, UR17, PT, P3 ;  /* 0x0000001109007c0c */ /* 0x000fe4000bf66330 */
[----:B------:R-:W-:Y:S02]  /*0660*/  ISETP.GE.AND P2, PT, R31, RZ, PT ;  /* 0x000000ff1f00720c */ /* 0x000fe40003f46270 */
[----:B------:R-:W-:Y:S02]  /*0670*/  ISETP.LT.OR P3, PT, R9, RZ, P3 ;  /* 0x000000ff0900720c */ /* 0x000fe40001f61670 */
[----:B------:R-:W-:-:S04]  /*0680*/  ISETP.GE.OR.EX P2, PT, R31, UR15, !P2, P4 ;  /* 0x0000000f1f007c0c */ /* 0x000fc8000d746740 */
[----:B------:R-:W-:-:S13]  /*0690*/  PLOP3.LUT P2, PT, P3, P2, P1, 0xfe, 0x0 ;  /* 0x000000000000781c */ /* 0x000fda0001f45f16 */
[----:B------:R-:W2:Y:S04]  /*06a0*/  @!P2 LDG.E.64 R26, desc[UR10][R22.64+-0x10] ;  /* 0xfffff00a161aa981 */ /* 0x000ea8000c1e1b00 */
[----:B------:R-:W2:Y:S02]  /*06b0*/  @!P2 LDG.E.64 R28, desc[UR10][R24.64+-0x10] ;  /* 0xfffff00a181ca981 */ /* 0x000ea4000c1e1b00 */
[----:B--2---:R-:W-:-:S08]  /*06c0*/  @!P2 DADD R26, R26, -R28 ;  /* 0x000000001a1aa229 */ /* 0x004fd0000000081c */
[----:B------:R-:W-:Y:S01]  /*06d0*/  @!P2 DFMA R20, R26, R26, R20 ;  /* 0x0000001a1a14a22b */ /* 0x000fe20000000014 */
[----:B------:R-:W-:-:S04]  /*06e0*/  IADD3 R26, P3, PT, R32, 0x1, RZ ;  /* 0x00000001201a7810 */ /* 0x000fc80007f7e0ff */
[----:B------:R-:W-:Y:S01]  /*06f0*/  ISETP.GE.U32.AND P4, PT, R26, UR14, PT ;  /* 0x0000000e1a007c0c */ /* 0x000fe2000bf86070 */
[----:B------:R-:W-:-:S05]  /*0700*/  IMAD.X R26, RZ, RZ, R31, P3 ;  /* 0x000000ffff1a7224 */ /* 0x000fca00018e061f */
[----:B------:R-:W-:-:S04]  /*0710*/  ISETP.GE.AND P3, PT, R26, RZ, PT ;  /* 0x000000ff1a00720c */ /* 0x000fc80003f66270 */
[----:B------:R-:W-:Y:S02]  /*0720*/  ISETP.GE.OR.EX P3, PT, R26, UR15, !P3, P4 ;  /* 0x0000000f1a007c0c */ /* 0x000fe4000df66740 */
[----:B------:R-:W-:-:S04]  /*0730*/  IADD3 R26, P5, PT, R30, 0x1, RZ ;  /* 0x000000011e1a7810 */ /* 0x000fc80007fbe0ff */
[----:B------:R-:W-:Y:S01]  /*0740*/  ISETP.GE.U32.AND P4, PT, R26, UR16, PT ;  /* 0x000000101a007c0c */ /* 0x000fe2000bf86070 */
[----:B------:R-:W-:-:S05]  /*0750*/  IMAD.X R26, RZ, RZ, R9, P5 ;  /* 0x000000ffff1a7224 */ /* 0x000fca00028e0609 */
[----:B------:R-:W-:-:S04]  /*0760*/  ISETP.GE.AND.EX P4, PT, R26, UR17, PT, P4 ;  /* 0x000000111a007c0c */ /* 0x000fc8000bf86340 */
[----:B------:R-:W-:-:S04]  /*0770*/  ISETP.LT.OR P4, PT, R26, RZ, P4 ;  /* 0x000000ff1a00720c */ /* 0x000fc80002781670 */
        /* <DEDUP_REMOVED lines=12> */
[----:B------:R-:W-:Y:S01]  /*0840*/  IMAD.X R26, RZ, RZ, R9, P6 ;  /* 0x000000ffff1a7224 */ /* 0x000fe200030e0609 */
[----:B------:R-:W-:-:S04]  /*0850*/  IADD3 R32, P6, PT, R32, 0x3, RZ ;  /* 0x0000000320207810 */ /* 0x000fc80007fde0ff */
[----:B------:R-:W-:Y:S01]  /*0860*/  ISETP.GE.AND.EX P5, PT, R26, UR17, PT, P5 ;  /* 0x000000111a007c0c */ /* 0x000fe2000bfa6350 */
[----:B------:R-:W-:Y:S01]  /*0870*/  IMAD.X R31, RZ, RZ, R31, P6 ;  /* 0x000000ffff1f7224 */ /* 0x000fe200030e061f */
[----:B------:R-:W-:Y:S02]  /*0880*/  ISETP.GE.U32.AND P6, PT, R32, UR14, PT ;  /* 0x0000000e20007c0c */ /* 0x000fe4000bfc6070 */
[----:B------:R-:W-:-:S04]  /*0890*/  ISETP.LT.OR P5, PT, R26, RZ, P5 ;  /* 0x000000ff1a00720c */ /* 0x000fc80002fa1670 */
[----:B------:R-:W-:Y:S02]  /*08a0*/  PLOP3.LUT P4, PT, P5, P4, P1, 0xfe, 0x0 ;  /* 0x000000000000781c */ /* 0x000fe40002f89f16 */
[----:B------:R-:W-:-:S04]  /*08b0*/  ISETP.GE.AND P5, PT, R31, RZ, PT ;  /* 0x000000ff1f00720c */ /* 0x000fc80003fa6270 */
[----:B------:R-:W-:Y:S02]  /*08c0*/  ISETP.GE.OR.EX P5, PT, R31, UR15, !P5, P6 ;  /* 0x0000000f1f007c0c */ /* 0x000fe4000efa6760 */
[----:B------:R-:W-:-:S05]  /*08d0*/  IADD3 R30, P6, PT, R30, 0x3, RZ ;  /* 0x000000031e1e7810 */ /* 0x000fca0007fde0ff */
[----:B------:R-:W-:Y:S01]  /*08e0*/  IMAD.X R9, RZ, RZ, R9, P6 ;  /* 0x000000ffff097224 */ /* 0x000fe200030e0609 */
[----:B------:R-:W-:Y:S01]  /*08f0*/  ISETP.GE.U32.AND P6, PT, R30, UR16, PT ;  /* 0x000000101e007c0c */ /* 0x000fe2000bfc6070 */
[----:B------:R-:W2:Y:S03]  /*0900*/  @!P4 LDG.E.64 R32, desc[UR10][R22.64] ;  /* 0x0000000a1620c981 */ /* 0x000ea6000c1e1b00 */
[C---:B------:R-:W-:Y:S01]  /*0910*/  ISETP.GE.AND.EX P6, PT, R9.reuse, UR17, PT, P6 ;  /* 0x0000001109007c0c */ /* 0x040fe2000bfc6360 */
[----:B------:R-:W2:Y:S03]  /*0920*/  @!P4 LDG.E.64 R30, desc[UR10][R24.64] ;  /* 0x0000000a181ec981 */ /* 0x000ea6000c1e1b00 */
[----:B------:R-:W-:-:S04]  /*0930*/  ISETP.LT.OR P6, PT, R9, RZ, P6 ;  /* 0x000000ff0900720c */ /* 0x000fc800037c1670 */
[----:B------:R-:W-:-:S13]  /*0940*/  PLOP3.LUT P5, PT, P6, P5, P1, 0xfe, 0x0 ;  /* 0x000000000000781c */ /* 0x000fda00037abf16 */
[----:B------:R-:W3:Y:S04]  /*0950*/  @!P5 LDG.E.64 R26, desc[UR10][R22.64+0x8] ;  /* 0x0000080a161ad981 */ /* 0x000ee8000c1e1b00 */
[----:B------:R0:W3:Y:S01]  /*0960*/  @!P5 LDG.E.64 R28, desc[UR10][R24.64+0x8] ;  /* 0x0000080a181cd981 */ /* 0x0000e2000c1e1b00 */
[----:B------:R-:W-:Y:S01]  /*0970*/  @!P2 DADD R18, R18, 1 ;  /* 0x3ff000001212a429 */ /* 0x000fe20000000000 */
[----:B------:R-:W-:-:S04]  /*0980*/  UIADD3 UR5, UP0, UPT, UR5, -0x4, URZ ;  /* 0xfffffffc05057890 */ /* 0x000fc8000ff1e0ff */
[----:B------:R-:W-:-:S03]  /*0990*/  UIADD3.X UR6, UPT, UPT, UR6, -0x1, URZ, UP0, !UPT ;  /* 0xffffffff06067890 */ /* 0x000fc600087fe4ff */
[----:B------:R-:W-:Y:S01]  /*09a0*/  @!P3 DADD R18, R18, 1 ;  /* 0x3ff000001212b429 */ /* 0x000fe20000000000 */
[----:B------:R-:W-:-:S04]  /*09b0*/  UISETP.NE.U32.AND UP0, UPT, UR5, URZ, UPT ;  /* 0x000000ff0500728c */ /* 0x000fc8000bf05070 */
[----:B------:R-:W-:-:S03]  /*09c0*/  UISETP.NE.AND.EX UP0, UPT, UR6, URZ, UPT, UP0 ;  /* 0x000000ff0600728c */ /* 0x000fc6000bf05300 */
[----:B------:R-:W-:Y:S01]  /*09d0*/  @!P4 DADD R18, R18, 1 ;  /* 0x3ff000001212c429 */ /* 0x000fe20000000000 */
[----:B------:R-:W-:Y:S02]  /*09e0*/  IADD3 R8, P2, PT, R8, 0x4, RZ ;  /* 0x0000000408087810 */ /* 0x000fe40007f5e0ff */
[----:B0-----:R-:W-:-:S03]  /*09f0*/  IADD3 R24, P3, PT, R24, 0x20, RZ ;  /* 0x0000002018187810 */ /* 0x001fc60007f7e0ff */
[----:B------:R-:W-:Y:S02]  /*0a00*/  IMAD.X R6, RZ, RZ, R6, P2 ;  /* 0x000000ffff067224 */ /* 0x000fe400010e0606 */
[----:B------:R-:W-:Y:S01]  /*0a10*/  @!P5 DADD R18, R18, 1 ;  /* 0x3ff000001212d429 */ /* 0x000fe20000000000 */
[----:B------:R-:W-:Y:S01]  /*0a20*/  IMAD.X R25, RZ, RZ, R25, P3 ;  /* 0x000000ffff197224 */ /* 0x000fe200018e0619 */
[----:B--2---:R-:W-:-:S08]  /*0a30*/  @!P4 DADD R30, R32, -R30 ;  /* 0x00000000201ec229 */ /* 0x004fd0000000081e */
[----:B------:R-:W-:Y:S01]  /*0a40*/  @!P4 DFMA R20, R30, R30, R20 ;  /* 0x0000001e1e14c22b */ /* 0x000fe20000000014 */
[----:B------:R-:W-:-:S05]  /*0a50*/  IADD3 R22, P4, PT, R22, 0x20, RZ ;  /* 0x0000002016167810 */ /* 0x000fca0007f9e0ff */
[----:B------:R-:W-:Y:S01]  /*0a60*/  IMAD.X R23, RZ, RZ, R23, P4 ;  /* 0x000000ffff177224 */ /* 0x000fe200020e0617 */
[----:B---3--:R-:W-:-:S08]  /*0a70*/  @!P5 DADD R26, R26, -R28 ;  /* 0x000000001a1ad229 */ /* 0x008fd0000000081c */
[----:B------:R-:W-:Y:S01]  /*0a80*/  @!P5 DFMA R20, R26, R26, R20 ;  /* 0x0000001a1a14d22b */ /* 0x000fe20000000014 */
[----:B------:R-:W-:Y:S10]  /*0a90*/  BRA.U UP0, `(.L_x_6) ;  /* 0xfffffff900d47547 */ /* 0x000ff4000b83ffff */
[----:B------:R-:W-:-:S05]  /*0aa0*/  IADD3 R28, P2, PT, R10, R8, RZ ;  /* 0x000000080a1c7210 */ /* 0x000fca0007f5e0ff */
[----:B------:R-:W-:-:S08]  /*0ab0*/  IMAD.X R29, RZ, RZ, R6, P2 ;  /* 0x000000ffff1d7224 */ /* 0x000fd000010e0606 */
.L_x_5:
[----:B------:R-:W0:Y:S02]  /*0ac0*/  LDCU UR5, c[0x0][0x398] ;  /* 0x00007300ff0577ac */ /* 0x000e240008000800 */
[----:B0-----:R-:W-:-:S09]  /*0ad0*/  ULOP3.LUT UP0, URZ, UR5, 0x1, URZ, 0xc0, !UPT ;  /* 0x0000000105ff7892 */ /* 0x001fd2000f80c0ff */
[----:B------:R-:W-:Y:S05]  /*0ae0*/  BRA.U !UP0, `(.L_x_7) ;  /* 0x0000000108c87547 */ /* 0x000fea000b800000 */
[----:B------:R-:W0:Y:S01]  /*0af0*/  LDCU.64 UR6, c[0x0][0x388] ;  /* 0x00007100ff0677ac */ /* 0x000e220008000a00 */
[----:B------:R-:W-:Y:S02]  /*0b00*/  IADD3 R25, P3, PT, -R10, R12, RZ ;  /* 0x0000000c0a197210 */ /* 0x000fe40007f7e1ff */
[----:B------:R-:W-:Y:S01]  /*0b10*/  ISETP.GE.AND P2, PT, R29, RZ, PT ;  /* 0x000000ff1d00720c */ /* 0x000fe20003f46270 */
[----:B------:R-:W1:Y:S01]  /*0b20*/  LDCU.128 UR16, c[0x0][0x3a0] ;  /* 0x00007400ff1077ac */ /* 0x000e620008000c00 */
[----:B------:R-:W-:Y:S01]  /*0b30*/  IADD3 R22, P4, PT, R28, R25, RZ ;  /* 0x000000191c167210 */ /* 0x000fe20007f9e0ff */
[----:B------:R-:W2:Y:S01]  /*0b40*/  LDCU.64 UR12, c[0x0][0x390] ;  /* 0x00007200ff0c77ac */ /* 0x000ea20008000a00 */
[----:B------:R-:W3:Y:S01]  /*0b50*/  LDCU UR5, c[0x0][0x388] ;  /* 0x00007100ff0577ac */ /* 0x000ee20008000800 */
[----:B0-----:R-:W-:Y:S02]  /*0b60*/  IMAD R6, R7, UR6, RZ ;  /* 0x0000000607067c24 */ /* 0x001fe4000f8e02ff */
[----:B------:R-:W-:-:S04]  /*0b70*/  IMAD.WIDE.U32 R8, R5, UR6, R28 ;  /* 0x0000000605087c25 */ /* 0x000fc8000f8e001c */
[----:B------:R-:W-:Y:S01]  /*0b80*/  IMAD R23, R5, UR7, R6 ;  /* 0x0000000705177c24 */ /* 0x000fe2000f8e0206 */
[----:B-1----:R-:W-:Y:S01]  /*0b90*/  LEA R30, P6, R8, UR16, 0x3 ;  /* 0x00000010081e7c11 */ /* 0x002fe2000f8c18ff */
[----:B------:R-:W-:Y:S01]  /*0ba0*/  IMAD.X R6, RZ, RZ, -0x1, P3 ;  /* 0xffffffffff067424 */ /* 0x000fe200018e06ff */
[----:B--2---:R-:W-:Y:S01]  /*0bb0*/  ISETP.GE.U32.AND P5, PT, R22, UR12, PT ;  /* 0x0000000c16007c0c */ /* 0x004fe2000bfa6070 */
[----:B------:R-:W-:Y:S01]  /*0bc0*/  IMAD.IADD R9, R23, 0x1, R9 ;  /* 0x0000000117097824 */ /* 0x000fe200078e0209 */
[----:B------:R-:W-:Y:S01]  /*0bd0*/  ISETP.GE.U32.AND P3, PT, R28, UR6, PT ;  /* 0x000000061c007c0c */ /* 0x000fe2000bf66070 */
[----:B------:R-:W-:-:S03]  /*0be0*/  IMAD.X R23, R29, 0x1, R6, P4 ;  /* 0x000000011d177824 */ /* 0x000fc600020e0606 */
[----:B------:R-:W-:Y:S02]  /*0bf0*/  LEA.HI.X R31, R8, UR17, R9, 0x3, P6 ;  /* 0x00000011081f7c11 */ /* 0x000fe4000b0f1c09 */
[----:B------:R-:W-:Y:S02]  /*0c00*/  IADD3 R8, P4, PT, R28, 0x1, RZ ;  /* 0x000000011c087810 */ /* 0x000fe40007f9e0ff */
[----:B------:R-:W-:Y:S02]  /*0c10*/  IADD3 R6, P6, PT, R22, 0x1, RZ ;  /* 0x0000000116067810 */ /* 0x000fe40007fde0ff */
[----:B------:R-:W-:Y:S01]  /*0c20*/  ISETP.GE.AND.EX P5, PT, R23, UR13, PT, P5 ;  /* 0x0000000d17007c0c */ /* 0x000fe2000bfa6350 */
[----:B------:R-:W-:Y:S01]  /*0c30*/  IMAD.X R24, RZ, RZ, R29, P4 ;  /* 0x000000ffff187224 */ /* 0x000fe200020e061d */
[----:B------:R-:W-:Y:S02]  /*0c40*/  ISETP.GE.OR.EX P2, PT, R29, UR7, !P2, P3 ;  /* 0x000000071d007c0c */ /* 0x000fe4000d746730 */
[----:B---3--:R-:W-:Y:S01]  /*0c50*/  ISETP.GE.U32.AND P3, PT, R8, UR5, PT ;  /* 0x0000000508007c0c */ /* 0x008fe2000bf66070 */
[--C-:B------:R-:W-:Y:S01]  /*0c60*/  IMAD.X R8, RZ, RZ, R23.reuse, P6 ;  /* 0x000000ffff087224 */ /* 0x100fe200030e0617 */
[----:B------:R-:W-:Y:S01]  /*0c70*/  ISETP.LT.OR P5, PT, R23, RZ, P5 ;  /* 0x000000ff1700720c */ /* 0x000fe20002fa1670 */
[----:B------:R-:W-:Y:S01]  /*0c80*/  IMAD.WIDE.U32 R22, R5, UR12, R22 ;  /* 0x0000000c05167c25 */ /* 0x000fe2000f8e0016 */
[----:B------:R-:W-:-:S02]  /*0c90*/  ISETP.GE.U32.AND P4, PT, R6, UR12, PT ;  /* 0x0000000c06007c0c */ /* 0x000fc4000bf86070 */
[----:B------:R-:W-:Y:S01]  /*0ca0*/  PLOP3.LUT P2, PT, P5, P2, P1, 0xfe, 0x0 ;  /* 0x000000000000781c */ /* 0x000fe20002f45f16 */
[----:B------:R-:W-:Y:S01]  /*0cb0*/  IMAD R6, R7, UR12, RZ ;  /* 0x0000000c07067c24 */ /* 0x000fe2000f8e02ff */
[----:B------:R-:W-:Y:S02]  /*0cc0*/  ISETP.GE.AND P5, PT, R24, RZ, PT ;  /* 0x000000ff1800720c */ /* 0x000fe40003fa6270 */
[----:B------:R-:W-:Y:S01]  /*0cd0*/  ISETP.GE.AND.EX P4, PT, R8, UR13, PT, P4 ;  /* 0x0000000d08007c0c */ /* 0x000fe2000bf86340 */
[----:B------:R-:W-:Y:S01]  /*0ce0*/  IMAD R9, R5, UR13, R6 ;  /* 0x0000000d05097c24 */ /* 0x000fe2000f8e0206 */
[----:B------:R-:W-:Y:S02]  /*0cf0*/  ISETP.GE.OR.EX P3, PT, R24, UR7, !P5, P3 ;  /* 0x0000000718007c0c */ /* 0x000fe4000ef66730 */
[----:B------:R-:W-:Y:S01]  /*0d00*/  ISETP.LT.OR P4, PT, R8, RZ, P4 ;  /* 0x000000ff0800720c */ /* 0x000fe20002781670 */
[----:B------:R-:W-:Y:S01]  /*0d10*/  IMAD.IADD R9, R9, 0x1, R23 ;  /* 0x0000000109097824 */ /* 0x000fe200078e0217 */
[----:B------:R-:W-:-:S02]  /*0d20*/  LEA R8, P5, R22, UR18, 0x3 ;  /* 0x0000001216087c11 */ /* 0x000fc4000f8a18ff */
[----:B------:R-:W-:Y:S02]  /*0d30*/  PLOP3.LUT P3, PT, P4, P3, P1, 0xfe, 0x0 ;  /* 0x000000000000781c */ /* 0x000fe40002767f16 */
[----:B------:R-:W-:Y:S02]  /*0d40*/  LEA.HI.X R9, R22, UR19, R9, 0x3, P5 ;  /* 0x0000001316097c11 */ /* 0x000fe4000a8f1c09 */
[----:B------:R-:W2:Y:S04]  /*0d50*/  @!P2 LDG.E.64 R22, desc[UR10][R30.64] ;  /* 0x0000000a1e16a981 */ /* 0x000ea8000c1e1b00 */
[----:B------:R-:W2:Y:S05]  /*0d60*/  @!P2 LDG.E.64 R24, desc[UR10][R8.64] ;  /* 0x0000000a0818a981 */ /* 0x000eaa000c1e1b00 */
[----:B------:R-:W3:Y:S04]  /*0d70*/  @!P3 LDG.E.64 R26, desc[UR10][R30.64+0x8] ;  /* 0x0000080a1e1ab981 */ /* 0x000ee8000c1e1b00 */
[----:B------:R-:W3:Y:S01]  /*0d80*/  @!P3 LDG.E.64 R32, desc[UR10][R8.64+0x8] ;  /* 0x0000080a0820b981 */ /* 0x000ee2000c1e1b00 */
[----:B------:R-:W-:-:S08]  /*0d90*/  @!P2 DADD R18, R18, 1 ;  /* 0x3ff000001212a429 */ /* 0x000fd00000000000 */
[----:B------:R-:W-:Y:S02]  /*0da0*/  @!P3 DADD R18, R18, 1 ;  /* 0x3ff000001212b429 */ /* 0x000fe40000000000 */
[----:B--2---:R-:W-:-:S08]  /*0db0*/  @!P2 DADD R22, R22, -R24 ;  /* 0x000000001616a229 */ /* 0x004fd00000000818 */
[----:B------:R-:W-:Y:S01]  /*0dc0*/  @!P2 DFMA R20, R22, R22, R20 ;  /* 0x000000161614a22b */ /* 0x000fe20000000014 */
[----:B------:R-:W-:Y:S01]  /*0dd0*/  IADD3 R28, P2, PT, R28, 0x2, RZ ;  /* 0x000000021c1c7810 */ /* 0x000fe20007f5e0ff */
[----:B---3--:R-:W-:-:S04]  /*0de0*/  @!P3 DADD R26, R26, -R32 ;  /* 0x000000001a1ab229 */ /* 0x008fc80000000820 */
[----:B------:R-:W-:-:S04]  /*0df0*/  IMAD.X R29, RZ, RZ, R29, P2 ;  /* 0x000000ffff1d7224 */ /* 0x000fc800010e061d */
[----:B------:R-:W-:-:S11]  /*0e00*/  @!P3 DFMA R20, R26, R26, R20 ;  /* 0x0000001a1a14b22b */ /* 0x000fd60000000014 */
.L_x_7:
[----:B------:R-:W0:Y:S01]  /*0e10*/  LDC.64 R8, c[0x0][0x390] ;  /* 0x0000e400ff087b82 */ /* 0x000e220000000a00 */
[----:B------:R-:W-:-:S05]  /*0e20*/  IADD3 R27, P2, PT, -R10, R12, RZ ;  /* 0x0000000c0a1b7210 */ /* 0x000fca0007f5e1ff */
[----:B------:R-:W-:Y:S01]  /*0e30*/  IMAD.X R6, RZ, RZ, -0x1, P2 ;  /* 0xffffffffff067424 */ /* 0x000fe200010e06ff */
[----:B------:R-:W-:Y:S01]  /*0e40*/  IADD3 R26, P2, PT, R28, R27, RZ ;  /* 0x0000001b1c1a7210 */ /* 0x000fe20007f5e0ff */
[----:B------:R-:W1:Y:S04]  /*0e50*/  LDC.64 R22, c[0x0][0x388] ;  /* 0x0000e200ff167b82 */ /* 0x000e680000000a00 */
[C---:B------:R-:W-:Y:S01]  /*0e60*/  IMAD.X R27, R29.reuse, 0x1, R6, P2 ;  /* 0x000000011d1b7824 */ /* 0x040fe200010e0606 */
[----:B------:R-:W-:Y:S02]  /*0e70*/  ISETP.GE.AND P2, PT, R29, RZ, PT ;  /* 0x000000ff1d00720c */ /* 0x000fe40003f46270 */
[----:B0-----:R-:W-:-:S04]  /*0e80*/  ISETP.GE.U32.AND P3, PT, R26, R8, PT ;  /* 0x000000081a00720c */ /* 0x001fc80003f66070 */
[C---:B------:R-:W-:Y:S02]  /*0e90*/  ISETP.GE.AND.EX P3, PT, R27.reuse, R9, PT, P3 ;  /* 0x000000091b00720c */ /* 0x040fe40003f66330 */
[----:B-1----:R-:W-:Y:S02]  /*0ea0*/  ISETP.GE.U32.AND P4, PT, R28, R22, PT ;  /* 0x000000161c00720c */ /* 0x002fe40003f86070 */
[----:B------:R-:W-:Y:S02]  /*0eb0*/  ISETP.LT.OR P3, PT, R27, RZ, P3 ;  /* 0x000000ff1b00720c */ /* 0x000fe40001f61670 */
[----:B------:R-:W-:-:S04]  /*0ec0*/  ISETP.GE.OR.EX P2, PT, R29, R23, !P2, P4 ;  /* 0x000000171d00720c */ /* 0x000fc80005746740 */
[----:B------:R-:W-:-:S13]  /*0ed0*/  PLOP3.LUT P2, PT, P3, P2, P1, 0xfe, 0x0 ;  /* 0x000000000000781c */ /* 0x000fda0001f45f16 */
[----:B------:R-:W-:Y:S05]  /*0ee0*/  @P2 BRA `(.L_x_4) ;  /* 0x0000000000482947 */ /* 0x000fea0003800000 */
[----:B------:R-:W0:Y:S01]  /*0ef0*/  LDCU.128 UR12, c[0x0][0x3a0] ;  /* 0x00007400ff0c77ac */ /* 0x000e220008000c00 */
[-C--:B------:R-:W-:Y:S02]  /*0f00*/  IMAD R6, R7, R22.reuse, RZ ;  /* 0x0000001607067224 */ /* 0x080fe400078e02ff */
[----:B------:R-:W-:-:S04]  /*0f10*/  IMAD.WIDE.U32 R24, R5, R22, R28 ;  /* 0x0000001605187225 */ /* 0x000fc800078e001c */
[-C--:B------:R-:W-:Y:S02]  /*0f20*/  IMAD R22, R7, R8.reuse, RZ ;  /* 0x0000000807167224 */ /* 0x080fe400078e02ff */
[----:B------:R-:W-:-:S04]  /*0f30*/  IMAD.WIDE.U32 R26, R5, R8, R26 ;  /* 0x00000008051a7225 */ /* 0x000fc800078e001a */
[C---:B------:R-:W-:Y:S02]  /*0f40*/  IMAD R23, R5.reuse, R23, R6 ;  /* 0x0000001705177224 */ /* 0x040fe400078e0206 */
[----:B------:R-:W-:Y:S02]  /*0f50*/  IMAD R9, R5, R9, R22 ;  /* 0x0000000905097224 */ /* 0x000fe400078e0216 */
[----:B------:R-:W-:Y:S01]  /*0f60*/  IMAD.IADD R23, R23, 0x1, R25 ;  /* 0x0000000117177824 */ /* 0x000fe200078e0219 */
[----:B0-----:R-:W-:Y:S01]  /*0f70*/  LEA R22, P1, R24, UR12, 0x3 ;  /* 0x0000000c18167c11 */ /* 0x001fe2000f8218ff */
[----:B------:R-:W-:Y:S01]  /*0f80*/  IMAD.IADD R9, R9, 0x1, R27 ;  /* 0x0000000109097824 */ /* 0x000fe200078e021b */
[----:B------:R-:W-:Y:S02]  /*0f90*/  LEA R8, P2, R26, UR14, 0x3 ;  /* 0x0000000e1a087c11 */ /* 0x000fe4000f8418ff */
[----:B------:R-:W-:Y:S02]  /*0fa0*/  LEA.HI.X R23, R24, UR13, R23, 0x3, P1 ;  /* 0x0000000d18177c11 */ /* 0x000fe400088f1c17 */
[----:B------:R-:W-:-:S04]  /*0fb0*/  LEA.HI.X R9, R26, UR15, R9, 0x3, P2 ;  /* 0x0000000f1a097c11 */ /* 0x000fc800090f1c09 */
[----:B------:R-:W2:Y:S04]  /*0fc0*/  LDG.E.64 R22, desc[UR10][R22.64] ;  /* 0x0000000a16167981 */ /* 0x000ea8000c1e1b00 */
[----:B------:R-:W2:Y:S01]  /*0fd0*/  LDG.E.64 R8, desc[UR10][R8.64] ;  /* 0x0000000a08087981 */ /* 0x000ea2000c1e1b00 */
[----:B------:R-:W-:Y:S02]  /*0fe0*/  DADD R18, R18, 1 ;  /* 0x3ff0000012127429 */ /* 0x000fe40000000000 */
[----:B--2---:R-:W-:-:S08]  /*0ff0*/  DADD R24, R22, -R8 ;  /* 0x0000000016187229 */ /* 0x004fd00000000808 */
[----:B------:R-:W-:-:S11]  /*1000*/  DFMA R20, R24, R24, R20 ;  /* 0x000000181814722b */ /* 0x000fd60000000014 */
.L_x_4:
[----:B------:R-:W-:Y:S05]  /*1010*/  BSYNC.RECONVERGENT B2 ;  /* 0x0000000000027941 */ /* 0x000fea0003800200 */
.L_x_3:
[C---:B------:R-:W-:Y:S02]  /*1020*/  ISETP.NE.U32.AND P1, PT, R5.reuse, R0, PT ;  /* 0x000000000500720c */ /* 0x040fe40003f25070 */
[----:B------:R-:W-:Y:S02]  /*1030*/  IADD3 R5, P2, PT, R5, 0x1, RZ ;  /* 0x0000000105057810 */ /* 0x000fe40007f5e0ff */
[----:B------:R-:W-:-:S03]  /*1040*/  ISETP.NE.AND.EX P1, PT, R7, R2, PT, P1 ;  /* 0x000000020700720c */ /* 0x000fc60003f25310 */
[----:B------:R-:W-:-:S10]  /*1050*/  IMAD.X R7, RZ, RZ, R7, P2 ;  /* 0x000000ffff077224 */ /* 0x000fd400010e0607 */
[----:B------:R-:W-:Y:S05]  /*1060*/  @P1 BRA `(.L_x_8) ;  /* 0xfffffff000bc1947 */ /* 0x000fea000383ffff */
[----:B------:R-:W-:Y:S05]  /*1070*/  BSYNC.RECONVERGENT B1 ;  /* 0x0000000000017941 */ /* 0x000fea0003800200 */
.L_x_2:
[----:B------:R-:W0:Y:S01]  /*1080*/  MUFU.RCP64H R5, R19 ;  /* 0x0000001300057308 */ /* 0x000e220000001800 */
[----:B------:R-:W-:Y:S01]  /*1090*/  IMAD.MOV.U32 R4, RZ, RZ, 0x1 ;  /* 0x00000001ff047424 */ /* 0x000fe200078e00ff */
[----:B------:R-:W-:Y:S01]  /*10a0*/  FSETP.GEU.AND P1, PT, |R21|, 6.5827683646048100446e-37, PT ;  /* 0x036000001500780b */ /* 0x000fe20003f2e200 */
[----:B------:R-:W-:Y:S04]  /*10b0*/  BSSY.RECONVERGENT B1, `(.L_x_9) ;  /* 0x0000010000017945 */ /* 0x000fe80003800200 */
[----:B0-----:R-:W-:-:S08]  /*10c0*/  DFMA R6, -R18, R4, 1 ;  /* 0x3ff000001206742b */ /* 0x001fd00000000104 */
[----:B------:R-:W-:-:S08]  /*10d0*/  DFMA R6, R6, R6, R6 ;  /* 0x000000060606722b */ /* 0x000fd00000000006 */
[----:B------:R-:W-:-:S08]  /*10e0*/  DFMA R6, R4, R6, R4 ;  /* 0x000000060406722b */ /* 0x000fd00000000004 */
[----:B------:R-:W-:-:S08]  /*10f0*/  DFMA R4, -R18, R6, 1 ;  /* 0x3ff000001204742b */ /* 0x000fd00000000106 */
[----:B------:R-:W-:-:S08]  /*1100*/  DFMA R4, R6, R4, R6 ;  /* 0x000000040604722b */ /* 0x000fd00000000006 */
[----:B------:R-:W-:-:S08]  /*1110*/  DMUL R6, R20, R4 ;  /* 0x0000000414067228 */ /* 0x000fd00000000000 */
[----:B------:R-:W-:-:S08]  /*1120*/  DFMA R8, -R18, R6, R20 ;  /* 0x000000061208722b */ /* 0x000fd00000000114 */
[----:B------:R-:W-:-:S10]  /*1130*/  DFMA R4, R4, R8, R6 ;  /* 0x000000080404722b */ /* 0x000fd40000000006 */
[----:B------:R-:W-:-:S05]  /*1140*/  FFMA R0, RZ, R19, R5 ;  /* 0x00000013ff007223 */ /* 0x000fca0000000005 */
[----:B------:R-:W-:-:S13]  /*1150*/  FSETP.GT.AND P0, PT, |R0|, 1.469367938527859385e-39, PT ;  /* 0x001000000000780b */ /* 0x000fda0003f04200 */
[----:B------:R-:W-:Y:S05]  /*1160*/  @P0 BRA P1, `(.L_x_10) ;  /* 0x0000000000100947 */ /* 0x000fea0000800000 */
[----:B------:R-:W-:-:S07]  /*1170*/  MOV R0, 0x1190 ;  /* 0x0000119000007802 */ /* 0x000fce0000000f00 */
[----:B------:R-:W-:Y:S05]  /*1180*/  CALL.REL.NOINC `($__internal_0_$__cuda_sm20_div_rn_f64_full) ;  /* 0x0000000000547944 */ /* 0x000fea0003c00000 */
[----:B------:R-:W-:Y:S02]  /*1190*/  IMAD.MOV.U32 R4, RZ, RZ, R16 ;  /* 0x000000ffff047224 */ /* 0x000fe400078e0010 */
[----:B------:R-:W-:-:S07]  /*11a0*/  IMAD.MOV.U32 R5, RZ, RZ, R17 ;  /* 0x000000ffff057224 */ /* 0x000fce00078e0011 */
.L_x_10:
[----:B------:R-:W-:Y:S05]  /*11b0*/  BSYNC.RECONVERGENT B1 ;  /* 0x0000000000017941 */ /* 0x000fea0003800200 */
.L_x_9:
[----:B------:R-:W-:Y:S02]  /*11c0*/  IMAD.MOV.U32 R6, RZ, RZ, R4 ;  /* 0x000000ffff067224 */ /* 0x000fe400078e0004 */
[----:B------:R-:W-:-:S07]  /*11d0*/  IMAD.MOV.U32 R7, RZ, RZ, R5 ;  /* 0x000000ffff077224 */ /* 0x000fce00078e0005 */
.L_x_1:
[----:B------:R-:W-:Y:S05]  /*11e0*/  BSYNC.RECONVERGENT B0 ;  /* 0x0000000000007941 */ /* 0x000fea0003800200 */
.L_x_0:
[----:B------:R-:W0:Y:S01]  /*11f0*/  LDCU.64 UR12, c[0x0][0x388] ;  /* 0x00007100ff0c77ac */ /* 0x000e220008000a00 */
[----:B------:R-:W-:Y:S02]  /*1200*/  IMAD.MOV.U32 R11, RZ, RZ, RZ ;  /* 0x000000ffff0b7224 */ /* 0x000fe400078e00ff */
[----:B------:R-:W-:Y:S01]  /*1210*/  IMAD.MOV.U32 R13, RZ, RZ, RZ ;  /* 0x000000ffff0d7224 */ /* 0x000fe200078e00ff */
[----:B------:R-:W1:Y:S01]  /*1220*/  LDCU.64 UR14, c[0x0][0x390] ;  /* 0x00007200ff0e77ac */ /* 0x000e620008000a00 */
[----:B------:R-:W2:Y:S01]  /*1230*/  LDCU.64 UR6, c[0x0][0x3b0] ;  /* 0x00007600ff0677ac */ /* 0x000ea20008000a00 */
[----:B0-----:R-:W-:-:S04]  /*1240*/  IMAD.WIDE.U32 R10, R3, UR12, R10 ;  /* 0x0000000c030a7c25 */ /* 0x001fc8000f8e000a */
[----:B------:R-:W-:Y:S02]  /*1250*/  IMAD R3, R3, UR13, R11 ;  /* 0x0000000d03037c24 */ /* 0x000fe4000f8e020b */
[----:B-1----:R-:W-:-:S04]  /*1260*/  IMAD.WIDE.U32 R12, R10, UR14, R12 ;  /* 0x0000000e0a0c7c25 */ /* 0x002fc8000f8e000c */
[----:B------:R-:W-:Y:S01]  /*1270*/  IMAD R3, R3, UR14, RZ ;  /* 0x0000000e03037c24 */ /* 0x000fe2000f8e02ff */
[----:B--2---:R-:W-:-:S03]  /*1280*/  LEA R2, P0, R12, UR6, 0x3 ;  /* 0x000000060c027c11 */ /* 0x004fc6000f8018ff */
[----:B------:R-:W-:-:S04]  /*1290*/  IMAD R3, R10, UR15, R3 ;  /* 0x0000000f0a037c24 */ /* 0x000fc8000f8e0203 */
[----:B------:R-:W-:-:S05]  /*12a0*/  IMAD.IADD R3, R13, 0x1, R3 ;  /* 0x000000010d037824 */ /* 0x000fca00078e0203 */
[----:B------:R-:W-:-:S05]  /*12b0*/  LEA.HI.X R3, R12, UR7, R3, 0x3, P0 ;  /* 0x000000070c037c11 */ /* 0x000fca00080f1c03 */
[----:B------:R-:W-:Y:S01]  /*12c0*/  STG.E.64 desc[UR10][R2.64], R6 ;  /* 0x0000000602007986 */ /* 0x000fe2000c101b0a */
[----:B------:R-:W-:Y:S05]  /*12d0*/  EXIT ;  /* 0x000000000000794d */ /* 0x000fea0003800000 */
        .weak           $__internal_0_$__cuda_sm20_div_rn_f64_full
        .type           $__internal_0_$__cuda_sm20_div_rn_f64_full,@function
        .size           $__internal_0_$__cuda_sm20_div_rn_f64_full,(.L_x_56 - $__internal_0_$__cuda_sm20_div_rn_f64_full)
$__internal_0_$__cuda_sm20_div_rn_f64_full:
[C---:B------:R-:W-:Y:S01]  /*12e0*/  FSETP.GEU.AND P0, PT, |R19|.reuse, 1.469367938527859385e-39, PT ;  /* 0x001000001300780b */ /* 0x040fe20003f0e200 */
[--C-:B------:R-:W-:Y:S01]  /*12f0*/  IMAD.MOV.U32 R6, RZ, RZ, R18.reuse ;  /* 0x000000ffff067224 */ /* 0x100fe200078e0012 */
[----:B------:R-:W-:Y:S01]  /*1300*/  LOP3.LUT R4, R19, 0x800fffff, RZ, 0xc0, !PT ;  /* 0x800fffff13047812 */ /* 0x000fe200078ec0ff */
[----:B------:R-:W-:Y:S01]  /*1310*/  IMAD.MOV.U32 R7, RZ, RZ, R19 ;  /* 0x000000ffff077224 */ /* 0x000fe200078e0013 */
[C---:B------:R-:W-:Y:S01]  /*1320*/  FSETP.GEU.AND P2, PT, |R21|.reuse, 1.469367938527859385e-39, PT ;  /* 0x001000001500780b */ /* 0x040fe20003f4e200 */
[----:B------:R-:W-:Y:S01]  /*1330*/  IMAD.MOV.U32 R8, RZ, RZ, 0x1 ;  /* 0x00000001ff087424 */ /* 0x000fe200078e00ff */
[----:B------:R-:W-:Y:S01]  /*1340*/  LOP3.LUT R5, R4, 0x3ff00000, RZ, 0xfc, !PT ;  /* 0x3ff0000004057812 */ /* 0x000fe200078efcff */
[----:B------:R-:W-:Y:S01]  /*1350*/  IMAD.MOV.U32 R4, RZ, RZ, R18 ;  /* 0x000000ffff047224 */ /* 0x000fe200078e0012 */
[----:B------:R-:W-:Y:S01]  /*1360*/  LOP3.LUT R2, R21, 0x7ff00000, RZ, 0xc0, !PT ;  /* 0x7ff0000015027812 */ /* 0x000fe200078ec0ff */
[----:B------:R-:W-:Y:S01]  /*1370*/  IMAD.MOV.U32 R16, RZ, RZ, 0x1ca00000 ;  /* 0x1ca00000ff107424 */ /* 0x000fe200078e00ff */
[----:B------:R-:W-:Y:S01]  /*1380*/  LOP3.LUT R24, R19, 0x7ff00000, RZ, 0xc0, !PT ;  /* 0x7ff0000013187812 */ /* 0x000fe200078ec0ff */
[----:B------:R-:W-:Y:S02]  /*1390*/  BSSY.RECONVERGENT B2, `(.L_x_11) ;  /* 0x000004e000027945 */ /* 0x000fe40003800200 */
[----:B------:R-:W-:Y:S01]  /*13a0*/  @!P0 DMUL R4, R6, 8.98846567431157953865e+307 ;  /* 0x7fe0000006048828 */ /* 0x000fe20000000000 */
[----:B------:R-:W-:Y:S01]  /*13b0*/  ISETP.GE.U32.AND P1, PT, R2, R24, PT ;  /* 0x000000180200720c */ /* 0x000fe20003f26070 */
[----:B------:R-:W-:-:S02]  /*13c0*/  IMAD.MOV.U32 R25, RZ, RZ, R2 ;  /* 0x000000ffff197224 */ /* 0x000fc400078e0002 */
[----:B------:R-:W-:Y:S02]  /*13d0*/  @!P2 LOP3.LUT R17, R7, 0x7ff00000, RZ, 0xc0, !PT ;  /* 0x7ff000000711a812 */ /* 0x000fe400078ec0ff */
[----:B------:R-:W0:Y:S02]  /*13e0*/  MUFU.RCP64H R9, R5 ;  /* 0x0000000500097308 */ /* 0x000e240000001800 */
[----:B------:R-:W-:Y:S02]  /*13f0*/  @!P2 ISETP.GE.U32.AND P3, PT, R2, R17, PT ;  /* 0x000000110200a20c */ /* 0x000fe40003f66070 */
[----:B------:R-:W-:-:S05]  /*1400*/  @!P0 LOP3.LUT R24, R5, 0x7ff00000, RZ, 0xc0, !PT ;  /* 0x7ff0000005188812 */ /* 0x000fca00078ec0ff */
[----:B------:R-:W-:Y:S01]  /*1410*/  VIADD R26, R24, 0xffffffff ;  /* 0xffffffff181a7836 */ /* 0x000fe20000000000 */
[----:B0-----:R-:W-:-:S08]  /*1420*/  DFMA R14, R8, -R4, 1 ;  /* 0x3ff00000080e742b */ /* 0x001fd00000000804 */
[----:B------:R-:W-:-:S08]  /*1430*/  DFMA R14, R14, R14, R14 ;  /* 0x0000000e0e0e722b */ /* 0x000fd0000000000e */
[----:B------:R-:W-:Y:S01]  /*1440*/  DFMA R18, R8, R14, R8 ;  /* 0x0000000e0812722b */ /* 0x000fe20000000008 */
[C---:B------:R-:W-:Y:S01]  /*1450*/  @!P2 SEL R15, R16.reuse, 0x63400000, !P3 ;  /* 0x63400000100fa807 */ /* 0x040fe20005800000 */
[----:B------:R-:W-:Y:S01]  /*1460*/  IMAD.MOV.U32 R8, RZ, RZ, R20 ;  /* 0x000000ffff087224 */ /* 0x000fe200078e0014 */
[----:B------:R-:W-:Y:S01]  /*1470*/  SEL R9, R16, 0x63400000, !P1 ;  /* 0x6340000010097807 */ /* 0x000fe20004800000 */
[----:B------:R-:W-:Y:S01]  /*1480*/  @!P2 IMAD.MOV.U32 R14, RZ, RZ, RZ ;  /* 0x000000ffff0ea224 */ /* 0x000fe200078e00ff */
[--C-:B------:R-:W-:Y:S02]  /*1490*/  @!P2 LOP3.LUT R15, R15, 0x80000000, R21.reuse, 0xf8, !PT ;  /* 0x800000000f0fa812 */ /* 0x100fe400078ef815 */
[----:B------:R-:W-:Y:S01]  /*14a0*/  LOP3.LUT R9, R9, 0x800fffff, R21, 0xf8, !PT ;  /* 0x800fffff09097812 */ /* 0x000fe200078ef815 */
[----:B------:R-:W-:Y:S01]  /*14b0*/  DFMA R22, R18, -R4, 1 ;  /* 0x3ff000001216742b */ /* 0x000fe20000000804 */
[----:B------:R-:W-:-:S06]  /*14c0*/  @!P2 LOP3.LUT R15, R15, 0x100000, RZ, 0xfc, !PT ;  /* 0x001000000f0fa812 */ /* 0x000fcc00078efcff */
[----:B------:R-:W-:Y:S02]  /*14d0*/  @!P2 DFMA R8, R8, 2, -R14 ;  /* 0x400000000808a82b */ /* 0x000fe4000000080e */
[----:B------:R-:W-:-:S08]  /*14e0*/  DFMA R22, R18, R22, R18 ;  /* 0x000000161216722b */ /* 0x000fd00000000012 */
[----:B------:R-:W-:Y:S01]  /*14f0*/  @!P2 LOP3.LUT R25, R9, 0x7ff00000, RZ, 0xc0, !PT ;  /* 0x7ff000000919a812 */ /* 0x000fe200078ec0ff */
[----:B------:R-:W-:-:S04]  /*1500*/  DMUL R14, R22, R8 ;  /* 0x00000008160e7228 */ /* 0x000fc80000000000 */
[----:B------:R-:W-:-:S04]  /*1510*/  VIADD R17, R25, 0xffffffff ;  /* 0xffffffff19117836 */ /* 0x000fc80000000000 */
[----:B------:R-:W-:Y:S01]  /*1520*/  DFMA R18, R14, -R4, R8 ;  /* 0x800000040e12722b */ /* 0x000fe20000000008 */
[----:B------:R-:W-:-:S04]  /*1530*/  ISETP.GT.U32.AND P0, PT, R17, 0x7feffffe, PT ;  /* 0x7feffffe1100780c */ /* 0x000fc80003f04070 */
[----:B------:R-:W-:-:S03]  /*1540*/  ISETP.GT.U32.OR P0, PT, R26, 0x7feffffe, P0 ;  /* 0x7feffffe1a00780c */ /* 0x000fc60000704470 */
[----:B------:R-:W-:-:S10]  /*1550*/  DFMA R14, R22, R18, R14 ;  /* 0x00000012160e722b */ /* 0x000fd4000000000e */
[----:B------:R-:W-:Y:S05]  /*1560*/  @P0 BRA `(.L_x_12) ;  /* 0x00000000006c0947 */ /* 0x000fea0003800000 */
[----:B------:R-:W-:Y:S01]  /*1570*/  LOP3.LUT R19, R7, 0x7ff00000, RZ, 0xc0, !PT ;  /* 0x7ff0000007137812 */ /* 0x000fe200078ec0ff */
[----:B------:R-:W-:-:S03]  /*1580*/  IMAD.MOV.U32 R18, RZ, RZ, RZ ;  /* 0x000000ffff127224 */ /* 0x000fc600078e00ff */
[CC--:B------:R-:W-:Y:S02]  /*1590*/  VIADDMNMX R17, R2.reuse, -R19.reuse, 0xb9600000, !PT ;  /* 0xb960000002117446 */ /* 0x0c0fe40007800913 */
[----:B------:R-:W-:Y:S02]  /*15a0*/  ISETP.GE.U32.AND P0, PT, R2, R19, PT ;  /* 0x000000130200720c */ /* 0x000fe40003f06070 */
[----:B------:R-:W-:Y:S02]  /*15b0*/  VIMNMX R17, PT, PT, R17, 0x46a00000, PT ;  /* 0x46a0000011117848 */ /* 0x000fe40003fe0100 */
[----:B------:R-:W-:-:S05]  /*15c0*/  SEL R2, R16, 0x63400000, !P0 ;  /* 0x6340000010027807 */ /* 0x000fca0004000000 */
[----:B------:R-:W-:-:S04]  /*15d0*/  IMAD.IADD R2, R17, 0x1, -R2 ;  /* 0x0000000111027824 */ /* 0x000fc800078e0a02 */
[----:B------:R-:W-:-:S06]  /*15e0*/  VIADD R19, R2, 0x7fe00000 ;  /* 0x7fe0000002137836 */ /* 0x000fcc0000000000 */
[----:B------:R-:W-:-:S10]  /*15f0*/  DMUL R16, R14, R18 ;  /* 0x000000120e107228 */ /* 0x000fd40000000000 */
[----:B------:R-:W-:-:S13]  /*1600*/  FSETP.GTU.AND P0, PT, |R17|, 1.469367938527859385e-39, PT ;  /* 0x001000001100780b */ /* 0x000fda0003f0c200 */
[----:B------:R-:W-:Y:S05]  /*1610*/  @P0 BRA `(.L_x_13) ;  /* 0x0000000000940947 */ /* 0x000fea0003800000 */
[----:B------:R-:W-:Y:S01]  /*1620*/  DFMA R4, R14, -R4, R8 ;  /* 0x800000040e04722b */ /* 0x000fe20000000008 */
[----:B------:R-:W-:-:S09]  /*1630*/  IMAD.MOV.U32 R18, RZ, RZ, RZ ;  /* 0x000000ffff127224 */ /* 0x000fd200078e00ff */
[C---:B------:R-:W-:Y:S02]  /*1640*/  FSETP.NEU.AND P0, PT, R5.reuse, RZ, PT ;  /* 0x000000ff0500720b */ /* 0x040fe40003f0d000 */
[----:B------:R-:W-:-:S04]  /*1650*/  LOP3.LUT R7, R5, 0x80000000, R7, 0x48, !PT ;  /* 0x8000000005077812 */ /* 0x000fc800078e4807 */
[----:B------:R-:W-:-:S07]  /*1660*/  LOP3.LUT R19, R7, R19, RZ, 0xfc, !PT ;  /* 0x0000001307137212 */ /* 0x000fce00078efcff */
[----:B------:R-:W-:Y:S05]  /*1670*/  @!P0 BRA `(.L_x_13) ;  /* 0x00000000007c8947 */ /* 0x000fea0003800000 */
[----:B------:R-:W-:Y:S02]  /*1680*/  IMAD.MOV R5, RZ, RZ, -R2 ;  /* 0x000000ffff057224 */ /* 0x000fe400078e0a02 */
[----:B------:R-:W-:-:S06]  /*1690*/  IMAD.MOV.U32 R4, RZ, RZ, RZ ;  /* 0x000000ffff047224 */ /* 0x000fcc00078e00ff */
[----:B------:R-:W-:Y:S02]  /*16a0*/  DFMA R4, R16, -R4, R14 ;  /* 0x800000041004722b */ /* 0x000fe4000000000e */
[----:B------:R-:W-:-:S04]  /*16b0*/  DMUL.RP R14, R14, R18 ;  /* 0x000000120e0e7228 */ /* 0x000fc80000008000 */
[----:B------:R-:W-:-:S04]  /*16c0*/  IADD3 R4, PT, PT, -R2, -0x43300000, RZ ;  /* 0xbcd0000002047810 */ /* 0x000fc80007ffe1ff */
[----:B------:R-:W-:Y:S02]  /*16d0*/  FSETP.NEU.AND P0, PT, |R5|, R4, PT ;  /* 0x000000040500720b */ /* 0x000fe40003f0d200 */
[----:B------:R-:W-:Y:S02]  /*16e0*/  LOP3.LUT R7, R15, R7, RZ, 0x3c, !PT ;  /* 0x000000070f077212 */ /* 0x000fe400078e3cff */
[----:B------:R-:W-:Y:S02]  /*16f0*/  FSEL R16, R14, R16, !P0 ;  /* 0x000000100e107208 */ /* 0x000fe40004000000 */
[----:B------:R-:W-:Y:S01]  /*1700*/  FSEL R17, R7, R17, !P0 ;  /* 0x0000001107117208 */ /* 0x000fe20004000000 */
[----:B------:R-:W-:Y:S06]  /*1710*/  BRA `(.L_x_13) ;  /* 0x0000000000547947 */ /* 0x000fec0003800000 */
.L_x_12:
[----:B------:R-:W-:-:S14]  /*1720*/  DSETP.NAN.AND P0, PT, R20, R20, PT ;  /* 0x000000141400722a */ /* 0x000fdc0003f08000 */
[----:B------:R-:W-:Y:S05]  /*1730*/  @P0 BRA `(.L_x_14) ;  /* 0x0000000000440947 */ /* 0x000fea0003800000 */
[----:B------:R-:W-:-:S14]  /*1740*/  DSETP.NAN.AND P0, PT, R6, R6, PT ;  /* 0x000000060600722a */ /* 0x000fdc0003f08000 */
[----:B------:R-:W-:Y:S05]  /*1750*/  @P0 BRA `(.L_x_15) ;  /* 0x0000000000300947 */ /* 0x000fea0003800000 */
[----:B------:R-:W-:Y:S01]  /*1760*/  ISETP.NE.AND P0, PT, R25, R24, PT ;  /* 0x000000181900720c */ /* 0x000fe20003f05270 */
[----:B------:R-:W-:Y:S02]  /*1770*/  IMAD.MOV.U32 R16, RZ, RZ, 0x0 ;  /* 0x00000000ff107424 */ /* 0x000fe400078e00ff */
[----:B------:R-:W-:-:S10]  /*1780*/  IMAD.MOV.U32 R17, RZ, RZ, -0x80000 ;  /* 0xfff80000ff117424 */ /* 0x000fd400078e00ff */
[----:B------:R-:W-:Y:S05]  /*1790*/  @!P0 BRA `(.L_x_13) ;  /* 0x0000000000348947 */ /* 0x000fea0003800000 */
[----:B------:R-:W-:Y:S02]  /*17a0*/  ISETP.NE.AND P0, PT, R25, 0x7ff00000, PT ;  /* 0x7ff000001900780c */ /* 0x000fe40003f05270 */
[----:B------:R-:W-:Y:S02]  /*17b0*/  LOP3.LUT R17, R21, 0x80000000, R7, 0x48, !PT ;  /* 0x8000000015117812 */ /* 0x000fe400078e4807 */
[----:B------:R-:W-:-:S13]  /*17c0*/  ISETP.EQ.OR P0, PT, R24, RZ, !P0 ;  /* 0x000000ff1800720c */ /* 0x000fda0004702670 */
[----:B------:R-:W-:Y:S01]  /*17d0*/  @P0 LOP3.LUT R2, R17, 0x7ff00000, RZ, 0xfc, !PT ;  /* 0x7ff0000011020812 */ /* 0x000fe200078efcff */
[----:B------:R-:W-:Y:S02]  /*17e0*/  @!P0 IMAD.MOV.U32 R16, RZ, RZ, RZ ;  /* 0x000000ffff108224 */ /* 0x000fe400078e00ff */
[----:B------:R-:W-:Y:S02]  /*17f0*/  @P0 IMAD.MOV.U32 R16, RZ, RZ, RZ ;  /* 0x000000ffff100224 */ /* 0x000fe400078e00ff */
[----:B------:R-:W-:Y:S01]  /*1800*/  @P0 IMAD.MOV.U32 R17, RZ, RZ, R2 ;  /* 0x000000ffff110224 */ /* 0x000fe200078e0002 */
[----:B------:R-:W-:Y:S06]  /*1810*/  BRA `(.L_x_13) ;  /* 0x0000000000147947 */ /* 0x000fec0003800000 */
.L_x_15:
[----:B------:R-:W-:Y:S01]  /*1820*/  LOP3.LUT R17, R7, 0x80000, RZ, 0xfc, !PT ;  /* 0x0008000007117812 */ /* 0x000fe200078efcff */
[----:B------:R-:W-:Y:S01]  /*1830*/  IMAD.MOV.U32 R16, RZ, RZ, R6 ;  /* 0x000000ffff107224 */ /* 0x000fe200078e0006 */
[----:B------:R-:W-:Y:S06]  /*1840*/  BRA `(.L_x_13) ;  /* 0x0000000000087947 */ /* 0x000fec0003800000 */
.L_x_14:
[----:B------:R-:W-:Y:S01]  /*1850*/  LOP3.LUT R17, R21, 0x80000, RZ, 0xfc, !PT ;  /* 0x0008000015117812 */ /* 0x000fe200078efcff */
[----:B------:R-:W-:-:S07]  /*1860*/  IMAD.MOV.U32 R16, RZ, RZ, R20 ;  /* 0x000000ffff107224 */ /* 0x000fce00078e0014 */
.L_x_13:
[----:B------:R-:W-:Y:S05]  /*1870*/  BSYNC.RECONVERGENT B2 ;  /* 0x0000000000027941 */ /* 0x000fea0003800200 */
.L_x_11:
[----:B------:R-:W-:Y:S02]  /*1880*/  IMAD.MOV.U32 R4, RZ, RZ, R0 ;  /* 0x000000ffff047224 */ /* 0x000fe400078e0000 */
[----:B------:R-:W-:-:S04]  /*1890*/  IMAD.MOV.U32 R5, RZ, RZ, 0x0 ;  /* 0x00000000ff057424 */ /* 0x000fc800078e00ff */
[----:B------:R-:W-:Y:S05]  /*18a0*/  RET.REL.NODEC R4 `(_Z26get_patch_similarity_naivellllPKdS0_Pd) ;  /* 0xffffffe404d47950 */ /* 0x000fea0003c3ffff */
.L_x_16:
[----:B------:R-:W-:-:S00]  /*18b0*/  BRA `(.L_x_16) ;  /* 0xfffffffc00fc7947 */ /* 0x000fc0000383ffff */
[----:B------:R-:W-:-:S00]  /*18c0*/  NOP ;  /* 0x0000000000007918 */ /* 0x000fc00000000000 */
        /* <DEDUP_REMOVED lines=11> */
.L_x_56:


//--------------------- .text._Z20get_patch_similarityllllPKdPd --------------------------
	.section	.text._Z20get_patch_similarityllllPKdPd,"ax",@progbits
	.align	128
        .global         _Z20get_patch_similarityllllPKdPd
        .type           _Z20get_patch_similarityllllPKdPd,@function
        .size           _Z20get_patch_similarityllllPKdPd,(.L_x_57 - _Z20get_patch_similarityllllPKdPd)
        .other          _Z20get_patch_similarityllllPKdPd,@"STO_CUDA_ENTRY STV_DEFAULT"
_Z20get_patch_similarityllllPKdPd:
.text._Z20get_patch_similarityllllPKdPd:
[----:B------:R-:W-:Y:S01]  /*0000*/  LDC R1, c[0x0][0x37c] ;  /* 0x0000df00ff017b82 */ /* 0x000fe20000000800 */
[----:B------:R-:W0:Y:S07]  /*0010*/  S2R R11, SR_TID.X ;  /* 0x00000000000b7919 */ /* 0x000e2e0000002100 */
[----:B------:R-:W1:Y:S01]  /*0020*/  LDC R3, c[0x0][0x364] ;  /* 0x0000d900ff037b82 */ /* 0x000e620000000800 */
[----:B------:R-:W2:Y:S01]  /*0030*/  LDCU.128 UR8, c[0x0][0x380] ;  /* 0x00007000ff0877ac */ /* 0x000ea20008000c00 */
[----:B------:R-:W1:Y:S01]  /*0040*/  S2R R0, SR_TID.Y ;  /* 0x0000000000007919 */ /* 0x000e620000002200 */
[----:B------:R-:W3:Y:S01]  /*0050*/  LDCU.64 UR14, c[0x0][0x390] ;  /* 0x00007200ff0e77ac */ /* 0x000ee20008000a00 */
[----:B------:R-:W4:Y:S04]  /*0060*/  S2R R13, SR_TID.Z ;  /* 0x00000000000d7919 */ /* 0x000f280000002300 */
[----:B------:R-:W0:Y:S08]  /*0070*/  S2UR UR5, SR_CTAID.X ;  /* 0x00000000000579c3 */ /* 0x000e300000002500 */
[----:B------:R-:W0:Y:S08]  /*0080*/  LDC R10, c[0x0][0x360] ;  /* 0x0000d800ff0a7b82 */ /* 0x000e300000000800 */
[----:B------:R-:W1:Y:S08]  /*0090*/  S2UR UR4, SR_CTAID.Y ;  /* 0x00000000000479c3 */ /* 0x000e700000002600 */
[----:B------:R-:W4:Y:S08]  /*00a0*/  S2UR UR6, SR_CTAID.Z ;  /* 0x00000000000679c3 */ /* 0x000f300000002700 */
[----:B------:R-:W4:Y:S01]  /*00b0*/  LDC R12, c[0x0][0x368] ;  /* 0x0000da00ff0c7b82 */ /* 0x000f220000000800 */
[----:B0-----:R-:W-:-:S05]  /*00c0*/  IMAD R10, R10, UR5, R11 ;  /* 0x000000050a0a7c24 */ /* 0x001fca000f8e020b */
[----:B--2---:R-:W-:Y:S01]  /*00d0*/  ISETP.GE.U32.AND P0, PT, R10, UR10, PT ;  /* 0x0000000a0a007c0c */ /* 0x004fe2000bf06070 */
[----:B-1----:R-:W-:-:S03]  /*00e0*/  IMAD R3, R3, UR4, R0 ;  /* 0x0000000403037c24 */ /* 0x002fc6000f8e0200 */
[----:B------:R-:W-:Y:S02]  /*00f0*/  ISETP.GE.AND.EX P0, PT, RZ, UR11, PT, P0 ;  /* 0x0000000bff007c0c */ /* 0x000fe4000bf06300 */
[----:B------:R-:W-:-:S04]  /*0100*/  ISETP.GE.U32.AND P1, PT, R3, UR8, PT ;  /* 0x0000000803007c0c */ /* 0x000fc8000bf26070 */
[----:B------:R-:W-:Y:S01]  /*0110*/  ISETP.GE.OR.EX P0, PT, RZ, UR9, P0, P1 ;  /* 0x00000009ff007c0c */ /* 0x000fe20008706710 */
[----:B----4-:R-:W-:-:S05]  /*0120*/  IMAD R12, R12, UR6, R13 ;  /* 0x000000060c0c7c24 */ /* 0x010fca000f8e020d */
[----:B---3--:R-:W-:-:S04]  /*0130*/  ISETP.GE.U32.AND P2, PT, R12, UR14, PT ;  /* 0x0000000e0c007c0c */ /* 0x008fc8000bf46070 */
[----:B------:R-:W-:-:S13]  /*0140*/  ISETP.GE.OR.EX P0, PT, RZ, UR15, P0, P2 ;  /* 0x0000000fff007c0c */ /* 0x000fda0008706720 */
[----:B------:R-:W-:Y:S05]  /*0150*/  @P0 EXIT ;  /* 0x000000000000094d */ /* 0x000fea0003800000 */
[----:B------:R-:W0:Y:S01]  /*0160*/  LDC.64 R18, c[0x0][0x398] ;  /* 0x0000e600ff127b82 */ /* 0x000e220000000a00 */
[----:B------:R-:W-:Y:S02]  /*0170*/  UIADD3 UR5, UP0, UPT, UR8, -0x1, URZ ;  /* 0xffffffff08057890 */ /* 0x000fe4000ff1e0ff */
[----:B------:R-:W-:Y:S02]  /*0180*/  UIMAD UR4, UR15, UR10, URZ ;  /* 0x0000000a0f0472a4 */ /* 0x000fe4000f8e02ff */
[----:B------:R-:W-:Y:S02]  /*0190*/  UIADD3.X UR6, UPT, UPT, UR9, -0x1, URZ, UP0, !UPT ;  /* 0xffffffff09067890 */ /* 0x000fe400087fe4ff */
[----:B------:R-:W-:Y:S02]  /*01a0*/  UIMAD.WIDE.U32 UR12, UR14, UR10, URZ ;  /* 0x0000000a0e0c72a5 */ /* 0x000fe4000f8e00ff */
[----:B------:R-:W-:Y:S01]  /*01b0*/  UIMAD UR4, UR11, UR14, UR4 ;  /* 0x0000000e0b0472a4 */ /* 0x000fe2000f8e0204 */
[----:B------:R-:W1:Y:S03]  /*01c0*/  LDCU.64 UR8, c[0x0][0x3a0] ;  /* 0x00007400ff0877ac */ /* 0x000e660008000a00 */
[----:B------:R-:W-:Y:S01]  /*01d0*/  UIADD3 UR4, UPT, UPT, UR13, UR4, URZ ;  /* 0x000000040d047290 */ /* 0x000fe2000fffe0ff */
[----:B0-----:R-:W-:-:S02]  /*01e0*/  LOP3.LUT R7, RZ, R18, RZ, 0x33, !PT ;  /* 0x00000012ff077212 */ /* 0x001fc400078e33ff */
[----:B------:R-:W-:Y:S02]  /*01f0*/  LOP3.LUT R5, RZ, R19, RZ, 0x33, !PT ;  /* 0x00000013ff057212 */ /* 0x000fe400078e33ff */
[-C--:B------:R-:W-:Y:S02]  /*0200*/  IADD3 R14, P0, PT, R10, R7.reuse, RZ ;  /* 0x000000070a0e7210 */ /* 0x080fe40007f1e0ff */
[C---:B------:R-:W-:Y:S02]  /*0210*/  IADD3 R20, P1, PT, R12.reuse, R7, RZ ;  /* 0x000000070c147210 */ /* 0x040fe40007f3e0ff */
[-C--:B------:R-:W-:Y:S01]  /*0220*/  IADD3 R22, P5, PT, R12, R18.reuse, RZ ;  /* 0x000000120c167210 */ /* 0x080fe20007fbe0ff */
[--C-:B------:R-:W-:Y:S01]  /*0230*/  IMAD.X R15, RZ, RZ, R5.reuse, P0 ;  /* 0x000000ffff0f7224 */ /* 0x100fe200000e0605 */
[-C--:B------:R-:W-:Y:S01]  /*0240*/  IADD3 R4, P6, PT, R3, R18.reuse, RZ ;  /* 0x0000001203047210 */ /* 0x080fe20007fde0ff */
[----:B------:R-:W-:Y:S01]  /*0250*/  IMAD.X R21, RZ, RZ, R5, P1 ;  /* 0x000000ffff157224 */ /* 0x000fe200008e0605 */
[----:B------:R-:W-:-:S02]  /*0260*/  IADD3 R29, P1, PT, R10, R18, RZ ;  /* 0x000000120a1d7210 */ /* 0x000fc40007f3e0ff */
[----:B------:R-:W-:Y:S01]  /*0270*/  IADD3 R23, P4, PT, R22, -UR14, RZ ;  /* 0x8000000e16177c10 */ /* 0x000fe2000ff9e0ff */
[--C-:B------:R-:W-:Y:S01]  /*0280*/  IMAD.X R6, RZ, RZ, R19.reuse, P6 ;  /* 0x000000ffff067224 */ /* 0x100fe200030e0613 */
[----:B------:R-:W-:Y:S01]  /*0290*/  LOP3.LUT R0, R15, R21, RZ, 0xfc, !PT ;  /* 0x000000150f007212 */ /* 0x000fe200078efcff */
[--C-:B------:R-:W-:Y:S01]  /*02a0*/  IMAD.X R25, RZ, RZ, R19.reuse, P1 ;  /* 0x000000ffff197224 */ /* 0x100fe200008e0613 */
[----:B------:R-:W-:Y:S02]  /*02b0*/  IADD3 R8, P3, PT, R29, -UR10, RZ ;  /* 0x8000000a1d087c10 */ /* 0x000fe4000ff7e0ff */
[----:B------:R-:W-:Y:S01]  /*02c0*/  ISETP.GE.AND P2, PT, R0, RZ, PT ;  /* 0x000000ff0000720c */ /* 0x000fe20003f46270 */
[----:B------:R-:W-:Y:S01]  /*02d0*/  IMAD.X R0, RZ, RZ, R19, P5 ;  /* 0x000000ffff007224 */ /* 0x000fe200028e0613 */
[----:B------:R-:W-:Y:S02]  /*02e0*/  ISETP.GT.U32.AND P1, PT, R8, R23, PT ;  /* 0x000000170800720c */ /* 0x000fe40003f24070 */
[----:B------:R-:W-:-:S02]  /*02f0*/  IADD3.X R2, PT, PT, R25, ~UR11, RZ, P3, !PT ;  /* 0x8000000b19027c10 */ /* 0x000fc40009ffe4ff */
[----:B------:R-:W-:Y:S02]  /*0300*/  IADD3.X R9, PT, PT, R0, ~UR15, RZ, P4, !PT ;  /* 0x8000000f00097c10 */ /* 0x000fe4000a7fe4ff */
[----:B------:R-:W-:Y:S02]  /*0310*/  ISETP.LT.U32.AND P0, PT, R4, UR5, PT ;  /* 0x0000000504007c0c */ /* 0x000fe4000bf01070 */
[----:B------:R-:W-:Y:S02]  /*0320*/  ISETP.GT.AND.EX P1, PT, R2, R9, PT, P1 ;  /* 0x000000090200720c */ /* 0x000fe40003f24310 */
[----:B------:R-:W-:Y:S01]  /*0330*/  ISETP.LT.AND.EX P0, PT, R6, UR6, PT, P0 ;  /* 0x0000000606007c0c */ /* 0x000fe2000bf01300 */
[----:B------:R-:W-:Y:S01]  /*0340*/  @P2 IMAD R27, R15, UR14, RZ ;  /* 0x0000000e0f1b2c24 */ /* 0x000fe2000f8e02ff */
[----:B------:R-:W-:Y:S01]  /*0350*/  SEL R23, R8, R23, P1 ;  /* 0x0000001708177207 */ /* 0x000fe20000800000 */
[----:B------:R-:W-:Y:S01]  /*0360*/  @P2 IMAD.WIDE.U32 R16, R14, UR14, R20 ;  /* 0x0000000e0e102c25 */ /* 0x000fe2000f8e0014 */
[----:B------:R-:W-:-:S02]  /*0370*/  SEL R4, R4, UR5, P0 ;  /* 0x0000000504047c07 */ /* 0x000fc40008000000 */
[----:B------:R-:W-:Y:S01]  /*0380*/  SEL R6, R6, UR6, P0 ;  /* 0x0000000606067c07 */ /* 0x000fe20008000000 */
[----:B------:R-:W-:Y:S01]  /*0390*/  @P2 IMAD R27, R14, UR15, R27 ;  /* 0x0000000f0e1b2c24 */ /* 0x000fe2000f8e021b */
[----:B------:R-:W-:Y:S01]  /*03a0*/  SEL R2, R2, R9, P1 ;  /* 0x0000000902027207 */ /* 0x000fe20000800000 */
[----:B------:R-:W-:Y:S01]  /*03b0*/  IMAD R9, R4, UR4, RZ ;  /* 0x0000000404097c24 */ /* 0x000fe2000f8e02ff */
[----:B------:R-:W-:Y:S01]  /*03c0*/  ISETP.GT.U32.AND P0, PT, R23, -0x1, PT ;  /* 0xffffffff1700780c */ /* 0x000fe20003f04070 */
[----:B------:R-:W-:Y:S01]  /*03d0*/  @P2 IMAD.IADD R17, R17, 0x1, R27 ;  /* 0x0000000111112824 */ /* 0x000fe200078e021b */
[----:B------:R-:W0:Y:S01]  /*03e0*/  LDCU.64 UR6, c[0x0][0x358] ;  /* 0x00006b00ff0677ac */ /* 0x000e220008000a00 */
[----:B------:R-:W-:Y:S01]  /*03f0*/  IADD3 R7, P1, PT, R3, R7, RZ ;  /* 0x0000000703077210 */ /* 0x000fe20007f3e0ff */
[----:B------:R-:W-:Y:S01]  /*0400*/  IMAD R9, R6, UR12, R9 ;  /* 0x0000000c06097c24 */ /* 0x000fe2000f8e0209 */
[----:B------:R-:W-:Y:S01]  /*0410*/  ISETP.GT.AND.EX P0, PT, R2, -0x1, PT, P0 ;  /* 0xffffffff0200780c */ /* 0x000fe20003f04300 */
[----:B------:R-:W-:-:S03]  /*0420*/  @P2 IMAD.WIDE.U32 R16, R4, UR12, R16 ;  /* 0x0000000c04102c25 */ /* 0x000fc6000f8e0010 */
[----:B------:R-:W-:Y:S01]  /*0430*/  SEL R23, R23, 0xffffffff, P0 ;  /* 0xffffffff17177807 */ /* 0x000fe20000000000 */
[----:B------:R-:W-:Y:S01]  /*0440*/  IMAD.X R5, RZ, RZ, R5, P1 ;  /* 0x000000ffff057224 */ /* 0x000fe200008e0605 */
[----:B------:R-:W-:Y:S01]  /*0450*/  SEL R2, R2, 0xffffffff, P0 ;  /* 0xffffffff02027807 */ /* 0x000fe20000000000 */
[----:B------:R-:W-:Y:S01]  /*0460*/  @P2 IMAD.IADD R17, R9, 0x1, R17 ;  /* 0x0000000109112824 */ /* 0x000fe200078e0211 */
[----:B------:R-:W-:Y:S02]  /*0470*/  IADD3 R22, P0, PT, -R23, R22, RZ ;  /* 0x0000001617167210 */ /* 0x000fe40007f1e1ff */
[----:B------:R-:W-:Y:S02]  /*0480*/  LOP3.LUT R24, RZ, R23, RZ, 0x33, !PT ;  /* 0x00000017ff187212 */ /* 0x000fe400078e33ff */
[----:B-1----:R-:W-:Y:S01]  /*0490*/  @P2 LEA R26, P3, R16, UR8, 0x3 ;  /* 0x00000008101a2c11 */ /* 0x002fe2000f8618ff */
[----:B------:R-:W-:Y:S01]  /*04a0*/  IMAD.X R23, R0, 0x1, ~R2, P0 ;  /* 0x0000000100177824 */ /* 0x000fe200000e0e02 */
[----:B------:R-:W-:-:S02]  /*04b0*/  LOP3.LUT R2, RZ, R2, RZ, 0x33, !PT ;  /* 0x00000002ff027212 */ /* 0x000fc400078e33ff */
[----:B------:R-:W-:Y:S02]  /*04c0*/  IADD3 R0, P0, PT, R24, R29, RZ ;  /* 0x0000001d18007210 */ /* 0x000fe40007f1e0ff */
[----:B------:R-:W-:Y:S02]  /*04d0*/  ISETP.GE.AND P1, PT, R5, RZ, PT ;  /* 0x000000ff0500720c */ /* 0x000fe40003f26270 */
[----:B------:R-:W-:Y:S02]  /*04e0*/  @P2 LEA.HI.X R27, R16, UR9, R17, 0x3, P3 ;  /* 0x00000009101b2c11 */ /* 0x000fe400098f1c11 */
[----:B------:R-:W-:Y:S01]  /*04f0*/  CS2R R16, SRZ ;  /* 0x0000000000107805 */ /* 0x000fe2000001ff00 */
[----:B------:R-:W-:-:S05]  /*0500*/  IMAD.X R8, R2, 0x1, R25, P0 ;  /* 0x0000000102087824 */ /* 0x000fca00000e0619 */
[----:B0-----:R0:W2:Y:S01]  /*0510*/  @P2 LDG.E.64 R16, desc[UR6][R26.64] ;  /* 0x000000061a102981 */ /* 0x0010a2000c1e1b00 */
[----:B------:R-:W-:-:S04]  /*0520*/  IMAD.WIDE.U32 R28, R4, UR12, R22 ;  /* 0x0000000c041c7c25 */ /* 0x000fc8000f8e0016 */
[----:B------:R-:W-:Y:S02]  /*0530*/  IMAD.IADD R9, R29, 0x1, R9 ;  /* 0x000000011d097824 */ /* 0x000fe400078e0209 */
[----:B------:R-:W-:-:S04]  /*0540*/  @P1 IMAD.WIDE.U32 R22, R7, UR12, R22 ;  /* 0x0000000c07161c25 */ /* 0x000fc8000f8e0016 */
[----:B0-----:R-:W-:Y:S01]  /*0550*/  IMAD R27, R8, UR14, RZ ;  /* 0x0000000e081b7c24 */ /* 0x001fe2000f8e02ff */
[----:B------:R-:W-:Y:S01]  /*0560*/  LOP3.LUT R8, R21, R5, R15, 0xfe, !PT ;  /* 0x0000000515087212 */ /* 0x000fe200078efe0f */
[----:B------:R-:W-:Y:S02]  /*0570*/  @P1 IMAD R26, R7, UR4, RZ ;  /* 0x00000004071a1c24 */ /* 0x000fe4000f8e02ff */
[----:B------:R-:W-:Y:S01]  /*0580*/  IMAD R27, R0, UR15, R27 ;  /* 0x0000000f001b7c24 */ /* 0x000fe2000f8e021b */
[----:B------:R-:W-:Y:S01]  /*0590*/  ISETP.GE.AND P0, PT, R8, RZ, PT ;  /* 0x000000ff0800720c */ /* 0x000fe20003f06270 */
[----:B------:R-:W-:Y:S02]  /*05a0*/  IMAD.MOV.U32 R8, RZ, RZ, R28 ;  /* 0x000000ffff087224 */ /* 0x000fe400078e001c */
[----:B------:R-:W-:Y:S02]  /*05b0*/  @P1 IMAD R25, R5, UR12, R26 ;  /* 0x0000000c05191c24 */ /* 0x000fe4000f8e021a */
[----:B------:R-:W-:-:S04]  /*05c0*/  IMAD.WIDE.U32 R8, R0, UR14, R8 ;  /* 0x0000000e00087c25 */ /* 0x000fc8000f8e0008 */
[----:B------:R-:W-:Y:S01]  /*05d0*/  @P1 IMAD.IADD R23, R23, 0x1, R25 ;  /* 0x0000000117171824 */ /* 0x000fe200078e0219 */
[----:B------:R-:W-:Y:S01]  /*05e0*/  LEA R28, P2, R8, UR8, 0x3 ;  /* 0x00000008081c7c11 */ /* 0x000fe2000f8418ff */
[----:B------:R-:W-:Y:S02]  /*05f0*/  IMAD.IADD R9, R9, 0x1, R27 ;  /* 0x0000000109097824 */ /* 0x000fe400078e021b */
[----:B------:R-:W-:-:S03]  /*0600*/  @P1 IMAD.WIDE.U32 R22, R0, UR14, R22 ;  /* 0x0000000e00161c25 */ /* 0x000fc6000f8e0016 */
[----:B------:R-:W-:Y:S01]  /*0610*/  LEA.HI.X R29, R8, UR9, R9, 0x3, P2 ;  /* 0x00000009081d7c11 */ /* 0x000fe200090f1c09 */
[----:B------:R-:W-:Y:S01]  /*0620*/  @P0 IMAD R0, R5, UR10, RZ ;  /* 0x0000000a05000c24 */ /* 0x000fe2000f8e02ff */
[----:B------:R-:W-:Y:S01]  /*0630*/  @P1 LEA R26, P2, R22, UR8, 0x3 ;  /* 0x00000008161a1c11 */ /* 0x000fe2000f8418ff */
[----:B------:R-:W-:-:S03]  /*0640*/  @P0 IMAD.WIDE.U32 R8, R7, UR10, R14 ;  /* 0x0000000a07080c25 */ /* 0x000fc6000f8e000e */
[----:B------:R-:W3:Y:S01]  /*0650*/  LDG.E.64 R28, desc[UR6][R28.64+-0x8] ;  /* 0xfffff8061c1c7981 */ /* 0x000ee2000c1e1b00 */
[----:B------:R-:W-:Y:S02]  /*0660*/  @P0 IMAD R25, R7, UR11, R0 ;  /* 0x0000000b07190c24 */ /* 0x000fe4000f8e0200 */
[----:B------:R-:W-:Y:S02]  /*0670*/  @P1 IMAD.IADD R27, R27, 0x1, R23 ;  /* 0x000000011b1b1824 */ /* 0x000fe400078e0217 */
[----:B------:R-:W-:-:S03]  /*0680*/  @P0 IMAD.IADD R25, R9, 0x1, R25 ;  /* 0x0000000109190824 */ /* 0x000fc600078e0219 */
[----:B------:R-:W-:Y:S01]  /*0690*/  @P1 LEA.HI.X R27, R22, UR9, R27, 0x3, P2 ;  /* 0x00000009161b1c11 */ /* 0x000fe200090f1c1b */
[----:B------:R-:W-:Y:S01]  /*06a0*/  @P0 IMAD R25, R25, UR14, RZ ;  /* 0x0000000e19190c24 */ /* 0x000fe2000f8e02ff */
[----:B------:R-:W-:-:S03]  /*06b0*/  CS2R R22, SRZ ;  /* 0x0000000000167805 */ /* 0x000fc6000001ff00 */
[C---:B------:R-:W-:Y:S02]  /*06c0*/  @P0 IMAD R0, R8.reuse, UR15, R25 ;  /* 0x0000000f08000c24 */ /* 0x040fe4000f8e0219 */
[----:B------:R-:W-:Y:S01]  /*06d0*/  @P0 IMAD.WIDE.U32 R8, R8, UR14, R20 ;  /* 0x0000000e08080c25 */ /* 0x000fe2000f8e0014 */
[----:B------:R0:W4:Y:S03]  /*06e0*/  @P1 LDG.E.64 R22, desc[UR6][R26.64+-0x8] ;  /* 0xfffff8061a161981 */ /* 0x000126000c1e1b00 */
[----:B------:R-:W-:Y:S01]  /*06f0*/  @P0 IMAD.IADD R9, R9, 0x1, R0 ;  /* 0x0000000109090824 */ /* 0x000fe200078e0200 */
[----:B0-----:R-:W-:-:S04]  /*0700*/  @P0 LEA R26, P1, R8, UR8, 0x3 ;  /* 0x00000008081a0c11 */ /* 0x001fc8000f8218ff */
[----:B------:R-:W-:Y:S02]  /*0710*/  @P0 LEA.HI.X R27, R8, UR9, R9, 0x3, P1 ;  /* 0x00000009081b0c11 */ /* 0x000fe400088f1c09 */
[----:B------:R-:W-:-:S06]  /*0720*/  CS2R R8, SRZ ;  /* 0x0000000000087805 */ /* 0x000fcc000001ff00 */
[----:B------:R-:W3:Y:S01]  /*0730*/  @P0 LDG.E.64 R8, desc[UR6][R26.64] ;  /* 0x000000061a080981 */ /* 0x000ee2000c1e1b00 */
[----:B------:R-:W-:-:S04]  /*0740*/  ISETP.LT.U32.AND P0, PT, R14, R20, PT ;  /* 0x000000140e00720c */ /* 0x000fc80003f01070 */
[----:B------:R-:W-:-:S04]  /*0750*/  ISETP.LT.AND.EX P0, PT, R15, R21, PT, P0 ;  /* 0x000000150f00720c */ /* 0x000fc80003f01300 */
[----:B------:R-:W-:Y:S02]  /*0760*/  SEL R0, R14, R20, P0 ;  /* 0x000000140e007207 */ /* 0x000fe40000000000 */
[----:B------:R-:W-:Y:S02]  /*0770*/  SEL R14, R15, R21, P0 ;  /* 0x000000150f0e7207 */ /* 0x000fe40000000000 */
[----:B------:R-:W-:-:S04]  /*0780*/  ISETP.LT.U32.AND P1, PT, R0, -0x1, PT ;  /* 0xffffffff0000780c */ /* 0x000fc80003f21070 */
[----:B------:R-:W-:Y:S02]  /*0790*/  ISETP.LT.AND.EX P1, PT, R14, -0x1, PT, P1 ;  /* 0xffffffff0e00780c */ /* 0x000fe40003f21310 */
[----:B------:R-:W-:Y:S02]  /*07a0*/  ISETP.GT.U32.AND P0, PT, R7, -0x1, PT ;  /* 0xffffffff0700780c */ /* 0x000fe40003f04070 */
[----:B------:R-:W-:Y:S02]  /*07b0*/  SEL R15, R0, 0xffffffff, P1 ;  /* 0xffffffff000f7807 */ /* 0x000fe40000800000 */
[----:B------:R-:W-:Y:S02]  /*07c0*/  SEL R0, R14, 0xffffffff, P1 ;  /* 0xffffffff0e007807 */ /* 0x000fe40000800000 */
[----:B------:R-:W-:Y:S02]  /*07d0*/  LEA R15, P1, R18, R15, 0x1 ;  /* 0x0000000f120f7211 */ /* 0x000fe400078208ff */
[----:B------:R-:W-:-:S02]  /*07e0*/  ISETP.GT.AND.EX P0, PT, R5, -0x1, PT, P0 ;  /* 0xffffffff0500780c */ /* 0x000fc40003f04300 */
[----:B------:R-:W-:Y:S02]  /*07f0*/  LEA.HI.X R19, R18, R0, R19, 0x1, P1 ;  /* 0x0000000012137211 */ /* 0x000fe400008f0c13 */
[----:B------:R-:W-:Y:S02]  /*0800*/  SEL R7, R7, 0xffffffff, P0 ;  /* 0xffffffff07077807 */ /* 0x000fe40000000000 */
[----:B------:R-:W-:Y:S02]  /*0810*/  IADD3 R24, P2, P3, R15, 0x2, R24 ;  /* 0x000000020f187810 */ /* 0x000fe40007b5e018 */
[----:B------:R-:W-:Y:S02]  /*0820*/  IADD3 R7, P1, PT, -R7, R4, RZ ;  /* 0x0000000407077210 */ /* 0x000fe40007f3e1ff */
[----:B------:R-:W-:Y:S02]  /*0830*/  IADD3.X R2, PT, PT, R19, RZ, R2, P2, P3 ;  /* 0x000000ff13027210 */ /* 0x000fe400017e6402 */
[----:B------:R-:W-:-:S03]  /*0840*/  SEL R5, R5, 0xffffffff, P0 ;  /* 0xffffffff05057807 */ /* 0x000fc60000000000 */
[----:B------:R-:W-:Y:S02]  /*0850*/  IMAD R2, R2, R7, RZ ;  /* 0x0000000702027224 */ /* 0x000fe400078e02ff */
[----:B------:R-:W-:-:S04]  /*0860*/  IMAD.X R5, R6, 0x1, ~R5, P1 ;  /* 0x0000000106057824 */ /* 0x000fc800008e0e05 */
[C---:B------:R-:W-:Y:S02]  /*0870*/  IMAD R15, R24.reuse, R5, R2 ;  /* 0x00000005180f7224 */ /* 0x040fe400078e0202 */
[----:B------:R-:W-:-:S04]  /*0880*/  IMAD.WIDE.U32 R4, R24, R7, RZ ;  /* 0x0000000718047225 */ /* 0x000fc800078e00ff */
[----:B------:R-:W-:Y:S02]  /*0890*/  IMAD.IADD R15, R5, 0x1, R15 ;  /* 0x00000001050f7824 */ /* 0x000fe400078e020f */
[----:B------:R-:W-:-:S06]  /*08a0*/  IMAD.MOV.U32 R14, RZ, RZ, R4 ;  /* 0x000000ffff0e7224 */ /* 0x000fcc00078e0004 */
[----:B------:R-:W0:Y:S01]  /*08b0*/  I2F.F64.S64 R14, R14 ;  /* 0x0000000e000e7312 */ /* 0x000e220000301c00 */
[----:B------:R-:W-:-:S07]  /*08c0*/  IMAD.MOV.U32 R4, RZ, RZ, 0x1 ;  /* 0x00000001ff047424 */ /* 0x000fce00078e00ff */
[----:B0-----:R-:W0:Y:S02]  /*08d0*/  MUFU.RCP64H R5, R15 ;  /* 0x0000000f00057308 */ /* 0x001e240000001800 */
[----:B0-----:R-:W-:-:S08]  /*08e0*/  DFMA R6, -R14, R4, 1 ;  /* 0x3ff000000e06742b */ /* 0x001fd00000000104 */
[----:B------:R-:W-:-:S08]  /*08f0*/  DFMA R6, R6, R6, R6 ;  /* 0x000000060606722b */ /* 0x000fd00000000006 */
[----:B------:R-:W-:-:S08]  /*0900*/  DFMA R6, R4, R6, R4 ;  /* 0x000000060406722b */ /* 0x000fd00000000004 */
[----:B------:R-:W-:-:S08]  /*0910*/  DFMA R4, -R14, R6, 1 ;  /* 0x3ff000000e04742b */ /* 0x000fd00000000106 */
[----:B------:R-:W-:Y:S01]  /*0920*/  DFMA R4, R6, R4, R6 ;  /* 0x000000040604722b */ /* 0x000fe20000000006 */
[----:B------:R-:W-:Y:S01]  /*0930*/  BSSY.RECONVERGENT B0, `(.L_x_17) ;  /* 0x000000f000007945 */ /* 0x000fe20003800200 */
[----:B---3--:R-:W-:-:S08]  /*0940*/  DADD R8, R28, R8 ;  /* 0x000000001c087229 */ /* 0x008fd00000000008 */
[----:B--2---:R-:W-:-:S08]  /*0950*/  DADD R8, R8, -R16 ;  /* 0x0000000008087229 */ /* 0x004fd00000000810 */
[----:B----4-:R-:W-:-:S08]  /*0960*/  DADD R22, R8, -R22 ;  /* 0x0000000008167229 */ /* 0x010fd00000000816 */
[----:B------:R-:W-:-:S08]  /*0970*/  DMUL R6, R22, R4 ;  /* 0x0000000416067228 */ /* 0x000fd00000000000 */
[----:B------:R-:W-:-:S08]  /*0980*/  DFMA R8, -R14, R6, R22 ;  /* 0x000000060e08722b */ /* 0x000fd00000000116 */
[----:B------:R-:W-:Y:S01]  /*0990*/  DFMA R4, R4, R8, R6 ;  /* 0x000000080404722b */ /* 0x000fe20000000006 */
[----:B------:R-:W-:-:S09]  /*09a0*/  FSETP.GEU.AND P1, PT, |R23|, 6.5827683646048100446e-37, PT ;  /* 0x036000001700780b */ /* 0x000fd20003f2e200 */
[----:B------:R-:W-:-:S05]  /*09b0*/  FFMA R0, RZ, R15, R5 ;  /* 0x0000000fff007223 */ /* 0x000fca0000000005 */
[----:B------:R-:W-:-:S13]  /*09c0*/  FSETP.GT.AND P0, PT, |R0|, 1.469367938527859385e-39, PT ;  /* 0x001000000000780b */ /* 0x000fda0003f04200 */
[----:B------:R-:W-:Y:S05]  /*09d0*/  @P0 BRA P1, `(.L_x_18) ;  /* 0x0000000000100947 */ /* 0x000fea0000800000 */
[----:B------:R-:W-:-:S07]  /*09e0*/  MOV R0, 0xa00 ;  /* 0x00000a0000007802 */ /* 0x000fce0000000f00 */
[----:B------:R-:W-:Y:S05]  /*09f0*/  CALL.REL.NOINC `($__internal_1_$__cuda_sm20_div_rn_f64_full) ;  /* 0x0000000000487944 */ /* 0x000fea0003c00000 */
[----:B------:R-:W-:Y:S02]  /*0a00*/  IMAD.MOV.U32 R4, RZ, RZ, R16 ;  /* 0x000000ffff047224 */ /* 0x000fe400078e0010 */
[----:B------:R-:W-:-:S07]  /*0a10*/  IMAD.MOV.U32 R5, RZ, RZ, R17 ;  /* 0x000000ffff057224 */ /* 0x000fce00078e0011 */
.L_x_18:
[----:B------:R-:W-:Y:S05]  /*0a20*/  BSYNC.RECONVERGENT B0 ;  /* 0x0000000000007941 */ /* 0x000fea0003800200 */
.L_x_17:
        /* <DEDUP_REMOVED lines=15> */
        .weak           $__internal_1_$__cuda_sm20_div_rn_f64_full
        .type           $__internal_1_$__cuda_sm20_div_rn_f64_full,@function
        .size           $__internal_1_$__cuda_sm20_div_rn_f64_full,(.L_x_57 - $__internal_1_$__cuda_sm20_div_rn_f64_full)
$__internal_1_$__cuda_sm20_div_rn_f64_full:
[C---:B------:R-:W-:Y:S01]  /*0b20*/  FSETP.GEU.AND P0, PT, |R15|.reuse, 1.469367938527859385e-39, PT ;  /* 0x001000000f00780b */ /* 0x040fe20003f0e200 */
[--C-:B------:R-:W-:Y:S01]  /*0b30*/  IMAD.MOV.U32 R8, RZ, RZ, R14.reuse ;  /* 0x000000ffff087224 */ /* 0x100fe200078e000e */
[----:B------:R-:W-:Y:S01]  /*0b40*/  LOP3.LUT R4, R15, 0x800fffff, RZ, 0xc0, !PT ;  /* 0x800fffff0f047812 */ /* 0x000fe200078ec0ff */
[----:B------:R-:W-:Y:S01]  /*0b50*/  IMAD.MOV.U32 R9, RZ, RZ, R15 ;  /* 0x000000ffff097224 */ /* 0x000fe200078e000f */
[----:B------:R-:W-:Y:S01]  /*0b60*/  BSSY.RECONVERGENT B1, `(.L_x_19) ;  /* 0x0000058000017945 */ /* 0x000fe20003800200 */
[----:B------:R-:W-:Y:S01]  /*0b70*/  IMAD.MOV.U32 R7, RZ, RZ, R23 ;  /* 0x000000ffff077224 */ /* 0x000fe200078e0017 */
[----:B------:R-:W-:Y:S01]  /*0b80*/  LOP3.LUT R5, R4, 0x3ff00000, RZ, 0xfc, !PT ;  /* 0x3ff0000004057812 */ /* 0x000fe200078efcff */
[----:B------:R-:W-:Y:S02]  /*0b90*/  IMAD.MOV.U32 R4, RZ, RZ, R14 ;  /* 0x000000ffff047224 */ /* 0x000fe400078e000e */
[----:B------:R-:W-:Y:S01]  /*0ba0*/  IMAD.MOV.U32 R18, RZ, RZ, 0x1 ;  /* 0x00000001ff127424 */ /* 0x000fe200078e00ff */
[C---:B------:R-:W-:Y:S01]  /*0bb0*/  FSETP.GEU.AND P2, PT, |R7|.reuse, 1.469367938527859385e-39, PT ;  /* 0x001000000700780b */ /* 0x040fe20003f4e200 */
[----:B------:R-:W-:Y:S01]  /*0bc0*/  IMAD.MOV.U32 R6, RZ, RZ, R22 ;  /* 0x000000ffff067224 */ /* 0x000fe200078e0016 */
[----:B------:R-:W-:Y:S01]  /*0bd0*/  LOP3.LUT R2, R7, 0x7ff00000, RZ, 0xc0, !PT ;  /* 0x7ff0000007027812 */ /* 0x000fe200078ec0ff */
[----:B------:R-:W-:-:S02]  /*0be0*/  @!P0 DMUL R4, R8, 8.98846567431157953865e+307 ;  /* 0x7fe0000008048828 */ /* 0x000fc40000000000 */
[----:B------:R-:W-:Y:S02]  /*0bf0*/  IMAD.MOV.U32 R14, RZ, RZ, R6 ;  /* 0x000000ffff0e7224 */ /* 0x000fe400078e0006 */
[----:B------:R-:W-:Y:S02]  /*0c00*/  IMAD.MOV.U32 R24, RZ, RZ, R2 ;  /* 0x000000ffff187224 */ /* 0x000fe400078e0002 */
[----:B------:R-:W0:Y:S04]  /*0c10*/  MUFU.RCP64H R19, R5 ;  /* 0x0000000500137308 */ /* 0x000e280000001800 */
[----:B------:R-:W-:-:S04]  /*0c20*/  @!P2 LOP3.LUT R23, R9, 0x7ff00000, RZ, 0xc0, !PT ;  /* 0x7ff000000917a812 */ /* 0x000fc800078ec0ff */
[----:B------:R-:W-:Y:S01]  /*0c30*/  @!P2 ISETP.GE.U32.AND P3, PT, R2, R23, PT ;  /* 0x000000170200a20c */ /* 0x000fe20003f66070 */
[----:B0-----:R-:W-:-:S08]  /*0c40*/  DFMA R16, R18, -R4, 1 ;  /* 0x3ff000001210742b */ /* 0x001fd00000000804 */
[----:B------:R-:W-:Y:S01]  /*0c50*/  DFMA R20, R16, R16, R16 ;  /* 0x000000101014722b */ /* 0x000fe20000000010 */
[----:B------:R-:W-:Y:S01]  /*0c60*/  IMAD.MOV.U32 R16, RZ, RZ, 0x1ca00000 ;  /* 0x1ca00000ff107424 */ /* 0x000fe200078e00ff */
[----:B------:R-:W-:-:S04]  /*0c70*/  LOP3.LUT R17, R15, 0x7ff00000, RZ, 0xc0, !PT ;  /* 0x7ff000000f117812 */ /* 0x000fc800078ec0ff */
[----:B------:R-:W-:Y:S02]  /*0c80*/  ISETP.GE.U32.AND P1, PT, R2, R17, PT ;  /* 0x000000110200720c */ /* 0x000fe40003f26070 */
[----:B------:R-:W-:Y:S01]  /*0c90*/  DFMA R18, R18, R20, R18 ;  /* 0x000000141212722b */ /* 0x000fe20000000012 */
[----:B------:R-:W-:Y:S01]  /*0ca0*/  IMAD.MOV.U32 R25, RZ, RZ, R17 ;  /* 0x000000ffff197224 */ /* 0x000fe200078e0011 */
[C---:B------:R-:W-:Y:S02]  /*0cb0*/  @!P2 SEL R21, R16.reuse, 0x63400000, !P3 ;  /* 0x634000001015a807 */ /* 0x040fe40005800000 */
[----:B------:R-:W-:Y:S02]  /*0cc0*/  SEL R15, R16, 0x63400000, !P1 ;  /* 0x63400000100f7807 */ /* 0x000fe40004800000 */
[--C-:B------:R-:W-:Y:S02]  /*0cd0*/  @!P2 LOP3.LUT R22, R21, 0x80000000, R7.reuse, 0xf8, !PT ;  /* 0x800000001516a812 */ /* 0x100fe400078ef807 */
[----:B------:R-:W-:Y:S01]  /*0ce0*/  LOP3.LUT R15, R15, 0x800fffff, R7, 0xf8, !PT ;  /* 0x800fffff0f0f7812 */ /* 0x000fe200078ef807 */
[----:B------:R-:W-:Y:S01]  /*0cf0*/  DFMA R20, R18, -R4, 1 ;  /* 0x3ff000001214742b */ /* 0x000fe20000000804 */
[----:B------:R-:W-:Y:S01]  /*0d00*/  @!P2 LOP3.LUT R23, R22, 0x100000, RZ, 0xfc, !PT ;  /* 0x001000001617a812 */ /* 0x000fe200078efcff */
[----:B------:R-:W-:Y:S01]  /*0d10*/  @!P2 IMAD.MOV.U32 R22, RZ, RZ, RZ ;  /* 0x000000ffff16a224 */ /* 0x000fe200078e00ff */
[----:B------:R-:W-:-:S05]  /*0d20*/  @!P0 LOP3.LUT R25, R5, 0x7ff00000, RZ, 0xc0, !PT ;  /* 0x7ff0000005198812 */ /* 0x000fca00078ec0ff */
[----:B------:R-:W-:Y:S01]  /*0d30*/  @!P2 DFMA R14, R14, 2, -R22 ;  /* 0x400000000e0ea82b */ /* 0x000fe20000000816 */
[----:B------:R-:W-:Y:S01]  /*0d40*/  VIADD R26, R25, 0xffffffff ;  /* 0xffffffff191a7836 */ /* 0x000fe20000000000 */
        /* <DEDUP_REMOVED lines=9> */
[----:B------:R-:W-:-:S04]  /*0de0*/  LOP3.LUT R7, R9, 0x7ff00000, RZ, 0xc0, !PT ;  /* 0x7ff0000009077812 */ /* 0x000fc800078ec0ff */
[CC--:B------:R-:W-:Y:S02]  /*0df0*/  VIADDMNMX R6, R2.reuse, -R7.reuse, 0xb9600000, !PT ;  /* 0xb960000002067446 */ /* 0x0c0fe40007800907 */
[----:B------:R-:W-:Y:S02]  /*0e00*/  ISETP.GE.U32.AND P0, PT, R2, R7, PT ;  /* 0x000000070200720c */ /* 0x000fe40003f06070 */
[----:B------:R-:W-:Y:S01]  /*0e10*/  VIMNMX R2, PT, PT, R6, 0x46a00000, PT ;  /* 0x46a0000006027848 */ /* 0x000fe20003fe0100 */
[----:B------:R-:W-:Y:S01]  /*0e20*/  IMAD.MOV.U32 R6, RZ, RZ, RZ ;  /* 0x000000ffff067224 */ /* 0x000fe200078e00ff */
        /* <DEDUP_REMOVED lines=12> */
[----:B------:R-:W-:Y:S01]  /*0ef0*/  IMAD.MOV R5, RZ, RZ, -R2 ;  /* 0x000000ffff057224 */ /* 0x000fe200078e0a02 */
[----:B------:R-:W-:Y:S01]  /*0f00*/  DMUL.RP R6, R18, R6 ;  /* 0x0000000612067228 */ /* 0x000fe20000008000 */
[----:B------:R-:W-:-:S06]  /*0f10*/  IMAD.MOV.U32 R4, RZ, RZ, RZ ;  /* 0x000000ffff047224 */ /* 0x000fcc00078e00ff */
[----:B------:R-:W-:-:S03]  /*0f20*/  DFMA R4, R16, -R4, R18 ;  /* 0x800000041004722b */ /* 0x000fc60000000012 */
[----:B------:R-:W-:-:S03]  /*0f30*/  LOP3.LUT R9, R7, R9, RZ, 0x3c, !PT ;  /* 0x0000000907097212 */ /* 0x000fc600078e3cff */
[----:B------:R-:W-:-:S04]  /*0f40*/  IADD3 R4, PT, PT, -R2, -0x43300000, RZ ;  /* 0xbcd0000002047810 */ /* 0x000fc80007ffe1ff */
[----:B------:R-:W-:-:S04]  /*0f50*/  FSETP.NEU.AND P0, PT, |R5|, R4, PT ;  /* 0x000000040500720b */ /* 0x000fc80003f0d200 */
[----:B------:R-:W-:Y:S02]  /*0f60*/  FSEL R16, R6, R16, !P0 ;  /* 0x0000001006107208 */ /* 0x000fe40004000000 */
[----:B------:R-:W-:Y:S01]  /*0f70*/  FSEL R17, R9, R17, !P0 ;  /* 0x0000001109117208 */ /* 0x000fe20004000000 */
[----:B------:R-:W-:Y:S06]  /*0f80*/  BRA `(.L_x_21) ;  /* 0x0000000000547947 */ /* 0x000fec0003800000 */
.L_x_20:
        /* <DEDUP_REMOVED lines=16> */
.L_x_23:
[----:B------:R-:W-:Y:S01]  /*1090*/  LOP3.LUT R17, R9, 0x80000, RZ, 0xfc, !PT ;  /* 0x0008000009117812 */ /* 0x000fe200078efcff */
[----:B------:R-:W-:Y:S01]  /*10a0*/  IMAD.MOV.U32 R16, RZ, RZ, R8 ;  /* 0x000000ffff107224 */ /* 0x000fe200078e0008 */
[----:B------:R-:W-:Y:S06]  /*10b0*/  BRA `(.L_x_21) ;  /* 0x0000000000087947 */ /* 0x000fec0003800000 */
.L_x_22:
[----:B------:R-:W-:Y:S01]  /*10c0*/  LOP3.LUT R17, R7, 0x80000, RZ, 0xfc, !PT ;  /* 0x0008000007117812 */ /* 0x000fe200078efcff */
[----:B------:R-:W-:-:S07]  /*10d0*/  IMAD.MOV.U32 R16, RZ, RZ, R6 ;  /* 0x000000ffff107224 */ /* 0x000fce00078e0006 */
.L_x_21:
[----:B------:R-:W-:Y:S05]  /*10e0*/  BSYNC.RECONVERGENT B1 ;  /* 0x0000000000017941 */ /* 0x000fea0003800200 */
.L_x_19:
[----:B------:R-:W-:Y:S02]  /*10f0*/  IMAD.MOV.U32 R4, RZ, RZ, R0 ;  /* 0x000000ffff047224 */ /* 0x000fe400078e0000 */
[----:B------:R-:W-:-:S04]  /*1100*/  IMAD.MOV.U32 R5, RZ, RZ, 0x0 ;  /* 0x00000000ff057424 */ /* 0x000fc800078e00ff */
[----:B------:R-:W-:Y:S05]  /*1110*/  RET.REL.NODEC R4 `(_Z20get_patch_similarityllllPKdPd) ;  /* 0xffffffec04b87950 */ /* 0x000fea0003c3ffff */
.L_x_24:
        /* <DEDUP_REMOVED lines=14> */
.L_x_57:


//--------------------- .text._Z19cumulative_sum_rowslllPd --------------------------
	.section	.text._Z19cumulative_sum_rowslllPd,"ax",@progbits
	.align	128
        .global         _Z19cumulative_sum_rowslllPd
        .type           _Z19cumulative_sum_rowslllPd,@function
        .size           _Z19cumulative_sum_rowslllPd,(.L_x_60 - _Z19cumulative_sum_rowslllPd)
        .other          _Z19cumulative_sum_rowslllPd,@"STO_CUDA_ENTRY STV_DEFAULT"
_Z19cumulative_sum_rowslllPd:
.text._Z19cumulative_sum_rowslllPd:
[----:B------:R-:W-:Y:S01]  /*0000*/  LDC R1, c[0x0][0x37c] ;  /* 0x0000df00ff017b82 */ /* 0x000fe20000000800 */
[----:B------:R-:W0:Y:S07]  /*0010*/  S2R R11, SR_TID.Z ;  /* 0x00000000000b7919 */ /* 0x000e2e0000002300 */
[----:B------:R-:W1:Y:S01]  /*0020*/  LDC R13, c[0x0][0x360] ;  /* 0x0000d800ff0d7b82 */ /* 0x000e620000000800 */
[----:B------:R-:W2:Y:S01]  /*0030*/  LDCU.64 UR6, c[0x0][0x390] ;  /* 0x00007200ff0677ac */ /* 0x000ea20008000a00 */
[----:B------:R-:W1:Y:S06]  /*0040*/  S2R R0, SR_TID.X ;  /* 0x0000000000007919 */ /* 0x000e6c0000002100 */
[----:B------:R-:W0:Y:S08]  /*0050*/  S2UR UR5, SR_CTAID.Z ;  /* 0x00000000000579c3 */ /* 0x000e300000002700 */
[----:B------:R-:W0:Y:S08]  /*0060*/  LDC R10, c[0x0][0x368] ;  /* 0x0000da00ff0a7b82 */ /* 0x000e300000000800 */
[----:B------:R-:W1:Y:S08]  /*0070*/  S2UR UR4, SR_CTAID.X ;  /* 0x00000000000479c3 */ /* 0x000e700000002500 */
[----:B------:R-:W3:Y:S08]  /*0080*/  LDC.64 R8, c[0x0][0x388] ;  /* 0x0000e200ff087b82 */ /* 0x000ef00000000a00 */
[----:B------:R-:W4:Y:S01]  /*0090*/  LDC.64 R2, c[0x0][0x380] ;  /* 0x0000e000ff027b82 */ /* 0x000f220000000a00 */
[----:B0-----:R-:W-:-:S05]  /*00a0*/  IMAD R10, R10, UR5, R11 ;  /* 0x000000050a0a7c24 */ /* 0x001fca000f8e020b */
[----:B--2---:R-:W-:Y:S01]  /*00b0*/  ISETP.GE.U32.AND P2, PT, R10, UR6, PT ;  /* 0x000000060a007c0c */ /* 0x004fe2000bf46070 */
[----:B-1----:R-:W-:-:S03]  /*00c0*/  IMAD R13, R13, UR4, R0 ;  /* 0x000000040d0d7c24 */ /* 0x002fc6000f8e0200 */
[----:B------:R-:W-:Y:S02]  /*00d0*/  ISETP.GE.AND.EX P2, PT, RZ, UR7, PT, P2 ;  /* 0x00000007ff007c0c */ /* 0x000fe4000bf46320 */
[----:B---3--:R-:W-:-:S04]  /*00e0*/  ISETP.GE.U32.AND P1, PT, R13, R8, PT ;  /* 0x000000080d00720c */ /* 0x008fc80003f26070 */
[----:B------:R-:W-:Y:S02]  /*00f0*/  ISETP.GE.OR.EX P1, PT, RZ, R9, P2, P1 ;  /* 0x00000009ff00720c */ /* 0x000fe40001726710 */
[----:B----4-:R-:W-:-:S04]  /*0100*/  ISETP.LT.U32.AND P0, PT, R2, 0x2, PT ;  /* 0x000000020200780c */ /* 0x010fc80003f01070 */
[----:B------:R-:W-:-:S13]  /*0110*/  ISETP.LT.OR.EX P0, PT, R3, RZ, P1, P0 ;  /* 0x000000ff0300720c */ /* 0x000fda0000f01700 */
[----:B------:R-:W-:Y:S05]  /*0120*/  @P0 EXIT ;  /* 0x000000000000094d */ /* 0x000fea0003800000 */
[C---:B------:R-:W-:Y:S01]  /*0130*/  IADD3 R5, P1, PT, R2.reuse, -0x2, RZ ;  /* 0xfffffffe02057810 */ /* 0x040fe20007f3e0ff */
[----:B------:R-:W-:Y:S01]  /*0140*/  IMAD.MOV.U32 R11, RZ, RZ, RZ ;  /* 0x000000ffff0b7224 */ /* 0x000fe200078e00ff */
[----:B------:R-:W-:Y:S01]  /*0150*/  IADD3 R0, P2, PT, R2, -0x1, RZ ;  /* 0xffffffff02007810 */ /* 0x000fe20007f5e0ff */
[----:B------:R-:W-:Y:S01]  /*0160*/  IMAD R4, R8, UR7, RZ ;  /* 0x0000000708047c24 */ /* 0x000fe2000f8e02ff */
[----:B------:R-:W-:Y:S01]  /*0170*/  ISETP.GE.U32.AND P0, PT, R5, 0x7, PT ;  /* 0x000000070500780c */ /* 0x000fe20003f06070 */
[----:B------:R-:W-:Y:S01]  /*0180*/  IMAD.WIDE.U32 R10, R13, UR6, R10 ;  /* 0x000000060d0a7c25 */ /* 0x000fe2000f8e000a */
[----:B------:R-:W-:Y:S01]  /*0190*/  IADD3.X R6, PT, PT, R3, -0x1, RZ, P1, !PT ;  /* 0xffffffff03067810 */ /* 0x000fe20000ffe4ff */
[----:B------:R-:W-:Y:S01]  /*01a0*/  UMOV UR5, 0x1 ;  /* 0x0000000100057882 */ /* 0x000fe20000000000 */
[----:B------:R-:W-:Y:S01]  /*01b0*/  LOP3.LUT R2, R0, 0x7, RZ, 0xc0, !PT ;  /* 0x0000000700027812 */ /* 0x000fe200078ec0ff */
[----:B------:R-:W-:Y:S01]  /*01c0*/  IMAD R5, R9, UR6, R4 ;  /* 0x0000000609057c24 */ /* 0x000fe2000f8e0204 */
[----:B------:R-:W-:Y:S01]  /*01d0*/  ISETP.GE.U32.AND.EX P0, PT, R6, RZ, PT, P0 ;  /* 0x000000ff0600720c */ /* 0x000fe20003f06100 */
[----:B------:R-:W-:Y:S01]  /*01e0*/  IMAD.WIDE.U32 R8, R8, UR6, RZ ;  /* 0x0000000608087c25 */ /* 0x000fe2000f8e00ff */
[----:B------:R-:W-:Y:S01]  /*01f0*/  ISETP.NE.U32.AND P1, PT, R2, RZ, PT ;  /* 0x000000ff0200720c */ /* 0x000fe20003f25070 */
[----:B------:R-:W-:Y:S01]  /*0200*/  UMOV UR4, URZ ;  /* 0x000000ff00047c82 */ /* 0x000fe20008000000 */
[----:B------:R-:W-:Y:S01]  /*0210*/  IADD3.X R3, PT, PT, R3, -0x1, RZ, P2, !PT ;  /* 0xffffffff03037810 */ /* 0x000fe200017fe4ff */
[----:B------:R-:W-:Y:S01]  /*0220*/  IMAD R13, R13, UR7, R11 ;  /* 0x000000070d0d7c24 */ /* 0x000fe2000f8e020b */
[----:B------:R-:W0:Y:S01]  /*0230*/  LDCU.64 UR6, c[0x0][0x358] ;  /* 0x00006b00ff0677ac */ /* 0x000e220008000a00 */
[----:B------:R-:W-:Y:S01]  /*0240*/  ISETP.NE.AND.EX P1, PT, RZ, RZ, PT, P1 ;  /* 0x000000ffff00720c */ /* 0x000fe20003f25310 */
[----:B------:R-:W-:-:S05]  /*0250*/  IMAD.IADD R4, R9, 0x1, R5 ;  /* 0x0000000109047824 */ /* 0x000fca00078e0205 */
[----:B------:R-:W-:Y:S07]  /*0260*/  @!P0 BRA `(.L_x_25) ;  /* 0x0000000000f88947 */ /* 0x000fee0003800000 */
[----:B------:R-:W1:Y:S02]  /*0270*/  LDCU.64 UR4, c[0x0][0x398] ;  /* 0x00007300ff0477ac */ /* 0x000e640008000a00 */
[----:B-1----:R-:W-:-:S04]  /*0280*/  LEA R22, P0, R10, UR4, 0x3 ;  /* 0x000000040a167c11 */ /* 0x002fc8000f8018ff */
[----:B------:R-:W-:-:S05]  /*0290*/  LEA.HI.X R23, R10, UR5, R13, 0x3, P0 ;  /* 0x000000050a177c11 */ /* 0x000fca00080f1c0d */
[----:B0-----:R0:W5:Y:S01]  /*02a0*/  LDG.E.64 R16, desc[UR6][R22.64] ;  /* 0x0000000616107981 */ /* 0x001162000c1e1b00 */
[----:B------:R-:W-:Y:S01]  /*02b0*/  LOP3.LUT R6, R0, 0xfffffff8, RZ, 0xc0, !PT ;  /* 0xfffffff800067812 */ /* 0x000fe200078ec0ff */
[----:B------:R-:W-:Y:S01]  /*02c0*/  UMOV UR5, 0x1 ;  /* 0x0000000100057882 */ /* 0x000fe20000000000 */
[C-C-:B------:R-:W-:Y:S01]  /*02d0*/  SHF.L.U64.HI R7, R8.reuse, 0x5, R4.reuse ;  /* 0x0000000508077819 */ /* 0x140fe20000010204 */
[----:B------:R-:W-:Y:S01]  /*02e0*/  UMOV UR4, URZ ;  /* 0x000000ff00047c82 */ /* 0x000fe20008000000 */
[C-C-:B------:R-:W-:Y:S02]  /*02f0*/  SHF.L.U64.HI R25, R8.reuse, 0x3, R4.reuse ;  /* 0x0000000308197819 */ /* 0x140fe40000010204 */
[C-C-:B------:R-:W-:Y:S02]  /*0300*/  SHF.L.U64.HI R27, R8.reuse, 0x4, R4.reuse ;  /* 0x00000004081b7819 */ /* 0x140fe40000010204 */
[----:B------:R-:W-:-:S07]  /*0310*/  SHF.L.U64.HI R5, R8, 0x6, R4 ;  /* 0x0000000608057819 */ /* 0x000fce0000010204 */
.L_x_26:
[----:B-1----:R-:W-:-:S05]  /*0320*/  LEA R18, P0, R8, R22, 0x3 ;  /* 0x0000001608127211 */ /* 0x002fca00078018ff */
[----:B------:R-:W-:-:S05]  /*0330*/  IMAD.X R19, R23, 0x1, R25, P0 ;  /* 0x0000000117137824 */ /* 0x000fca00000e0619 */
[----:B------:R-:W2:Y:S01]  /*0340*/  LDG.E.64 R20, desc[UR6][R18.64] ;  /* 0x0000000612147981 */ /* 0x000ea2000c1e1b00 */
[----:B------:R-:W-:-:S05]  /*0350*/  LEA R28, P0, R8, R22, 0x4 ;  /* 0x00000016081c7211 */ /* 0x000fca00078020ff */
[----:B------:R-:W-:Y:S01]  /*0360*/  IMAD.X R29, R23, 0x1, R27, P0 ;  /* 0x00000001171d7824 */ /* 0x000fe200000e061b */
[----:B--2--5:R-:W-:-:S07]  /*0370*/  DADD R20, R20, R16 ;  /* 0x0000000014147229 */ /* 0x024fce0000000010 */
[----:B------:R1:W-:Y:S04]  /*0380*/  STG.E.64 desc[UR6][R18.64], R20 ;  /* 0x0000001412007986 */ /* 0x0003e8000c101b06 */
[----:B------:R-:W2:Y:S01]  /*0390*/  LDG.E.64 R14, desc[UR6][R28.64] ;  /* 0x000000061c0e7981 */ /* 0x000ea2000c1e1b00 */
[----:B------:R-:W-:-:S04]  /*03a0*/  IMAD.WIDE.U32 R16, R8, 0x18, R22 ;  /* 0x0000001808107825 */ /* 0x000fc800078e0016 */
[----:B-1----:R-:W-:-:S04]  /*03b0*/  IMAD R19, R4, 0x18, RZ ;  /* 0x0000001804137824 */ /* 0x002fc800078e02ff */
[----:B------:R-:W-:Y:S01]  /*03c0*/  IMAD.IADD R17, R17, 0x1, R19 ;  /* 0x0000000111117824 */ /* 0x000fe200078e0213 */
[----:B--2---:R-:W-:-:S07]  /*03d0*/  DADD R14, R20, R14 ;  /* 0x00000000140e7229 */ /* 0x004fce000000000e */
[----:B------:R1:W-:Y:S04]  /*03e0*/  STG.E.64 desc[UR6][R28.64], R14 ;  /* 0x0000000e1c007986 */ /* 0x0003e8000c101b06 */
[----:B------:R-:W2:Y:S01]  /*03f0*/  LDG.E.64 R18, desc[UR6][R16.64] ;  /* 0x0000000610127981 */ /* 0x000ea2000c1e1b00 */
[----:B------:R-:W-:-:S05]  /*0400*/  LEA R20, P0, R8, R22, 0x5 ;  /* 0x0000001608147211 */ /* 0x000fca00078028ff */
[----:B------:R-:W-:Y:S01]  /*0410*/  IMAD.X R21, R23, 0x1, R7, P0 ;  /* 0x0000000117157824 */ /* 0x000fe200000e0607 */
[----:B--2---:R-:W-:-:S07]  /*0420*/  DADD R18, R14, R18 ;  /* 0x000000000e127229 */ /* 0x004fce0000000012 */
[----:B------:R2:W-:Y:S04]  /*0430*/  STG.E.64 desc[UR6][R16.64], R18 ;  /* 0x0000001210007986 */ /* 0x0005e8000c101b06 */
[----:B-1----:R-:W3:Y:S01]  /*0440*/  LDG.E.64 R28, desc[UR6][R20.64] ;  /* 0x00000006141c7981 */ /* 0x002ee2000c1e1b00 */
[----:B------:R-:W-:Y:S01]  /*0450*/  IMAD R24, R4, 0x28, RZ ;  /* 0x0000002804187824 */ /* 0x000fe200078e02ff */
[----:B---3--:R-:W-:Y:S01]  /*0460*/  DADD R28, R18, R28 ;  /* 0x00000000121c7229 */ /* 0x008fe2000000001c */
[----:B--2---:R-:W-:-:S04]  /*0470*/  IMAD.WIDE.U32 R18, R8, 0x28, R22 ;  /* 0x0000002808127825 */ /* 0x004fc800078e0016 */
[----:B------:R-:W-:Y:S02]  /*0480*/  IMAD.IADD R19, R19, 0x1, R24 ;  /* 0x0000000113137824 */ /* 0x000fe400078e0218 */
[----:B------:R1:W-:Y:S04]  /*0490*/  STG.E.64 desc[UR6][R20.64], R28 ;  /* 0x0000001c14007986 */ /* 0x0003e8000c101b06 */
[----:B------:R-:W1:Y:S01]  /*04a0*/  LDG.E.64 R14, desc[UR6][R18.64] ;  /* 0x00000006120e7981 */ /* 0x000e62000c1e1b00 */
[----:B------:R-:W-:Y:S01]  /*04b0*/  IMAD R24, R4, 0x30, RZ ;  /* 0x0000003004187824 */ /* 0x000fe200078e02ff */
[----:B-1----:R-:W-:Y:S01]  /*04c0*/  DADD R28, R28, R14 ;  /* 0x000000001c1c7229 */ /* 0x002fe2000000000e */
[----:B------:R-:W-:-:S04]  /*04d0*/  IMAD.WIDE.U32 R14, R8, 0x30, R22 ;  /* 0x00000030080e7825 */ /* 0x000fc800078e0016 */
[----:B------:R-:W-:Y:S02]  /*04e0*/  IMAD.IADD R15, R15, 0x1, R24 ;  /* 0x000000010f0f7824 */ /* 0x000fe400078e0218 */
[----:B------:R1:W-:Y:S04]  /*04f0*/  STG.E.64 desc[UR6][R18.64], R28 ;  /* 0x0000001c12007986 */ /* 0x0003e8000c101b06 */
[----:B------:R-:W2:Y:S01]  /*0500*/  LDG.E.64 R16, desc[UR6][R14.64] ;  /* 0x000000060e107981 */ /* 0x000ea2000c1e1b00 */
[----:B------:R-:W-:-:S04]  /*0510*/  IMAD.WIDE.U32 R20, R8, 0x38, R22 ;  /* 0x0000003808147825 */ /* 0x000fc800078e0016 */
[----:B------:R-:W-:-:S04]  /*0520*/  IMAD R24, R4, 0x38, RZ ;  /* 0x0000003804187824 */ /* 0x000fc800078e02ff */
[----:B------:R-:W-:Y:S01]  /*0530*/  IMAD.IADD R21, R21, 0x1, R24 ;  /* 0x0000000115157824 */ /* 0x000fe200078e0218 */
[----:B--2---:R-:W-:-:S07]  /*0540*/  DADD R16, R28, R16 ;  /* 0x000000001c107229 */ /* 0x004fce0000000010 */
[----:B------:R2:W-:Y:S04]  /*0550*/  STG.E.64 desc[UR6][R14.64], R16 ;  /* 0x000000100e007986 */ /* 0x0005e8000c101b06 */
[----:B-1----:R-:W3:Y:S01]  /*0560*/  LDG.E.64 R18, desc[UR6][R20.64] ;  /* 0x0000000614127981 */ /* 0x002ee2000c1e1b00 */
[----:B0-----:R-:W-:-:S05]  /*0570*/  LEA R22, P0, R8, R22, 0x6 ;  /* 0x0000001608167211 */ /* 0x001fca00078030ff */
[----:B------:R-:W-:Y:S01]  /*0580*/  IMAD.X R23, R23, 0x1, R5, P0 ;  /* 0x0000000117177824 */ /* 0x000fe200000e0605 */
[----:B------:R-:W-:Y:S01]  /*0590*/  UIADD3 UR5, UP0, UPT, UR5, 0x8, URZ ;  /* 0x0000000805057890 */ /* 0x000fe2000ff1e0ff */
[----:B---3--:R-:W-:-:S07]  /*05a0*/  DADD R18, R16, R18 ;  /* 0x0000000010127229 */ /* 0x008fce0000000012 */
[----:B------:R1:W-:Y:S04]  /*05b0*/  STG.E.64 desc[UR6][R20.64], R18 ;  /* 0x0000001214007986 */ /* 0x0003e8000c101b06 */
[----:B------:R-:W3:Y:S01]  /*05c0*/  LDG.E.64 R28, desc[UR6][R22.64] ;  /* 0x00000006161c7981 */ /* 0x000ee2000c1e1b00 */
[----:B------:R-:W-:Y:S01]  /*05d0*/  UIADD3.X UR4, UPT, UPT, URZ, UR4, URZ, UP0, !UPT ;  /* 0x00000004ff047290 */ /* 0x000fe200087fe4ff */
[----:B--2---:R-:W-:-:S04]  /*05e0*/  IADD3 R14, P2, PT, -R6, UR5, RZ ;  /* 0x00000005060e7c10 */ /* 0x004fc8000ff5e1ff */
[----:B------:R-:W-:Y:S02]  /*05f0*/  ISETP.NE.U32.AND P0, PT, R14, 0x1, PT ;  /* 0x000000010e00780c */ /* 0x000fe40003f05070 */
[----:B------:R-:W-:-:S04]  /*0600*/  IADD3.X R14, PT, PT, ~R3, UR4, RZ, P2, !PT ;  /* 0x00000004030e7c10 */ /* 0x000fc800097fe5ff */
[----:B------:R-:W-:Y:S01]  /*0610*/  ISETP.NE.AND.EX P0, PT, R14, RZ, PT, P0 ;  /* 0x000000ff0e00720c */ /* 0x000fe20003f05300 */
[----:B---3--:R-:W-:-:S07]  /*0620*/  DADD R16, R18, R28 ;  /* 0x0000000012107229 */ /* 0x008fce000000001c */
[----:B------:R1:W-:Y:S05]  /*0630*/  STG.E.64 desc[UR6][R22.64], R16 ;  /* 0x0000001016007986 */ /* 0x0003ea000c101b06 */
[----:B------:R-:W-:Y:S05]  /*0640*/  @P0 BRA `(.L_x_26) ;  /* 0xfffffffc00340947 */ /* 0x000fea000383ffff */
.L_x_25:
[----:B0-----:R-:W-:Y:S05]  /*0650*/  @!P1 EXIT ;  /* 0x000000000000994d */ /* 0x001fea0003800000 */
[----:B------:R-:W-:Y:S02]  /*0660*/  ISETP.GE.U32.AND P1, PT, R2, 0x4, PT ;  /* 0x000000040200780c */ /* 0x000fe40003f26070 */
[----:B------:R-:W-:Y:S02]  /*0670*/  LOP3.LUT R14, R0, 0x3, RZ, 0xc0, !PT ;  /* 0x00000003000e7812 */ /* 0x000fe400078ec0ff */
[----:B------:R-:W-:Y:S02]  /*0680*/  ISETP.GE.U32.AND.EX P1, PT, RZ, RZ, PT, P1 ;  /* 0x000000ffff00720c */ /* 0x000fe40003f26110 */
[----:B------:R-:W-:-:S04]  /*0690*/  ISETP.NE.U32.AND P0, PT, R14, RZ, PT ;  /* 0x000000ff0e00720c */ /* 0x000fc80003f05070 */
[----:B------:R-:W-:-:S07]  /*06a0*/  ISETP.NE.AND.EX P0, PT, RZ, RZ, PT, P0 ;  /* 0x000000ffff00720c */ /* 0x000fce0003f05300 */
[----:B------:R-:W-:Y:S06]  /*06b0*/  @!P1 BRA `(.L_x_27) ;  /* 0x00000000008c9947 */ /* 0x000fec0003800000 */
[----:B------:R-:W1:Y:S01]  /*06c0*/  LDCU.64 UR10, c[0x0][0x398] ;  /* 0x00007300ff0a77ac */ /* 0x000e620008000a00 */
[----:B------:R-:W-:Y:S02]  /*06d0*/  IMAD.MOV.U32 R12, RZ, RZ, R10 ;  /* 0x000000ffff0c7224 */ /* 0x000fe400078e000a */
[----:B------:R-:W-:Y:S01]  /*06e0*/  IMAD.SHL.U32 R15, R8, 0x8, RZ ;  /* 0x00000008080f7824 */ /* 0x000fe200078e00ff */
[----:B------:R-:W-:-:S04]  /*06f0*/  UIADD3 UR8, UP0, UPT, UR5, -0x1, URZ ;  /* 0xffffffff05087890 */ /* 0x000fc8000ff1e0ff */
[----:B------:R-:W-:Y:S02]  /*0700*/  UIADD3.X UR9, UPT, UPT, UR4, -0x1, URZ, UP0, !UPT ;  /* 0xffffffff04097890 */ /* 0x000fe400087fe4ff */
[----:B------:R-:W-:Y:S02]  /*0710*/  IMAD R5, R4, UR8, RZ ;  /* 0x0000000804057c24 */ /* 0x000fe4000f8e02ff */
[----:B------:R-:W-:-:S04]  /*0720*/  IMAD.WIDE.U32 R2, R8, UR8, R12 ;  /* 0x0000000808027c25 */ /* 0x000fc8000f8e000c */
[----:B------:R-:W-:Y:S01]  /*0730*/  IMAD R5, R8, UR9, R5 ;  /* 0x0000000908057c24 */ /* 0x000fe2000f8e0205 */
[----:B-1----:R-:W-:-:S03]  /*0740*/  LEA R22, P1, R2, UR10, 0x3 ;  /* 0x0000000a02167c11 */ /* 0x002fc6000f8218ff */
[----:B------:R-:W-:Y:S01]  /*0750*/  IMAD.IADD R3, R3, 0x1, R5 ;  /* 0x0000000103037824 */ /* 0x000fe200078e0205 */
[----:B------:R-:W-:Y:S02]  /*0760*/  SHF.L.U64.HI R5, R8, 0x3, R4 ;  /* 0x0000000308057819 */ /* 0x000fe40000010204 */
[----:B------:R-:W-:Y:S02]  /*0770*/  IADD3 R16, P2, PT, R22, R15, RZ ;  /* 0x0000000f16107210 */ /* 0x000fe40007f5e0ff */
[----:B------:R-:W-:-:S05]  /*0780*/  LEA.HI.X R23, R2, UR11, R3, 0x3, P1 ;  /* 0x0000000b02177c11 */ /* 0x000fca00088f1c03 */
[----:B------:R-:W-:Y:S01]  /*0790*/  IMAD.X R17, R23, 0x1, R5, P2 ;  /* 0x0000000117117824 */ /* 0x000fe200010e0605 */
[----:B------:R-:W2:Y:S04]  /*07a0*/  LDG.E.64 R6, desc[UR6][R22.64] ;  /* 0x0000000616067981 */ /* 0x000ea8000c1e1b00 */
[----:B------:R-:W2:Y:S01]  /*07b0*/  LDG.E.64 R18, desc[UR6][R16.64] ;  /* 0x0000000610127981 */ /* 0x000ea2000c1e1b00 */
[----:B------:R-:W-:-:S05]  /*07c0*/  IADD3 R2, P1, PT, R16, R15, RZ ;  /* 0x0000000f10027210 */ /* 0x000fca0007f3e0ff */
[----:B------:R-:W-:Y:S01]  /*07d0*/  IMAD.X R3, R17, 0x1, R5, P1 ;  /* 0x0000000111037824 */ /* 0x000fe200008e0605 */
[----:B--2---:R-:W-:-:S07]  /*07e0*/  DADD R18, R6, R18 ;  /* 0x0000000006127229 */ /* 0x004fce0000000012 */
[----:B------:R0:W-:Y:S04]  /*07f0*/  STG.E.64 desc[UR6][R16.64], R18 ;  /* 0x0000001210007986 */ /* 0x0001e8000c101b06 */
[----:B------:R-:W2:Y:S01]  /*0800*/  LDG.E.64 R20, desc[UR6][R2.64] ;  /* 0x0000000602147981 */ /* 0x000ea2000c1e1b00 */
[----:B------:R-:W-:-:S05]  /*0810*/  IADD3 R6, P1, PT, R2, R15, RZ ;  /* 0x0000000f02067210 */ /* 0x000fca0007f3e0ff */
[----:B------:R-:W-:Y:S01]  /*0820*/  IMAD.X R7, R3, 0x1, R5, P1 ;  /* 0x0000000103077824 */ /* 0x000fe200008e0605 */
[----:B--2---:R-:W-:-:S07]  /*0830*/  DADD R20, R18, R20 ;  /* 0x0000000012147229 */ /* 0x004fce0000000014 */
[----:B------:R2:W-:Y:S04]  /*0840*/  STG.E.64 desc[UR6][R2.64], R20 ;  /* 0x0000001402007986 */ /* 0x0005e8000c101b06 */
[----:B------:R-:W3:Y:S01]  /*0850*/  LDG.E.64 R22, desc[UR6][R6.64] ;  /* 0x0000000606167981 */ /* 0x000ee2000c1e1b00 */
[----:B------:R-:W-:-:S05]  /*0860*/  IADD3 R24, P1, PT, R6, R15, RZ ;  /* 0x0000000f06187210 */ /* 0x000fca0007f3e0ff */
[----:B------:R-:W-:Y:S01]  /*0870*/  IMAD.X R25, R7, 0x1, R5, P1 ;  /* 0x0000000107197824 */ /* 0x000fe200008e0605 */
[----:B---3--:R-:W-:-:S07]  /*0880*/  DADD R22, R20, R22 ;  /* 0x0000000014167229 */ /* 0x008fce0000000016 */
[----:B------:R2:W-:Y:S04]  /*0890*/  STG.E.64 desc[UR6][R6.64], R22 ;  /* 0x0000001606007986 */ /* 0x0005e8000c101b06 */
[----:B0-----:R-:W3:Y:S01]  /*08a0*/  LDG.E.64 R16, desc[UR6][R24.64] ;  /* 0x0000000618107981 */ /* 0x001ee2000c1e1b00 */
[----:B------:R-:W-:-:S04]  /*08b0*/  UIADD3 UR5, UP0, UPT, UR5, 0x4, URZ ;  /* 0x0000000405057890 */ /* 0x000fc8000ff1e0ff */
[----:B------:R-:W-:Y:S01]  /*08c0*/  UIADD3.X UR4, UPT, UPT, URZ, UR4, URZ, UP0, !UPT ;  /* 0x00000004ff047290 */ /* 0x000fe200087fe4ff */
[----:B---3--:R-:W-:-:S07]  /*08d0*/  DADD R16, R22, R16 ;  /* 0x0000000016107229 */ /* 0x008fce0000000010 */
[----:B------:R2:W-:Y:S04]  /*08e0*/  STG.E.64 desc[UR6][R24.64], R16 ;  /* 0x0000001018007986 */ /* 0x0005e8000c101b06 */
.L_x_27:
[----:B------:R-:W-:Y:S05]  /*08f0*/  @!P0 EXIT ;  /* 0x000000000000894d */ /* 0x000fea0003800000 */
[----:B------:R-:W-:Y:S02]  /*0900*/  ISETP.NE.U32.AND P1, PT, R14, 0x1, PT ;  /* 0x000000010e00780c */ /* 0x000fe40003f25070 */
[----:B------:R-:W-:Y:S02]  /*0910*/  LOP3.LUT R0, R0, 0x1, RZ, 0xc0, !PT ;  /* 0x0000000100007812 */ /* 0x000fe400078ec0ff */
[----:B------:R-:W-:Y:S02]  /*0920*/  ISETP.NE.AND.EX P1, PT, RZ, RZ, PT, P1 ;  /* 0x000000ffff00720c */ /* 0x000fe40003f25310 */
[----:B------:R-:W-:-:S04]  /*0930*/  ISETP.NE.U32.AND P0, PT, R0, 0x1, PT ;  /* 0x000000010000780c */ /* 0x000fc80003f05070 */
[----:B------:R-:W-:-:S07]  /*0940*/  ISETP.NE.U32.AND.EX P0, PT, RZ, RZ, PT, P0 ;  /* 0x000000ffff00720c */ /* 0x000fce0003f05100 */
[----:B------:R-:W-:Y:S06]  /*0950*/  @!P1 BRA `(.L_x_28) ;  /* 0x0000000000689947 */ /* 0x000fec0003800000 */
[----:B------:R-:W0:Y:S01]  /*0960*/  LDCU.64 UR10, c[0x0][0x398] ;  /* 0x00007300ff0a77ac */ /* 0x000e220008000a00 */
[----:B--2---:R-:W-:Y:S01]  /*0970*/  IMAD.MOV.U32 R2, RZ, RZ, R10 ;  /* 0x000000ffff027224 */ /* 0x004fe200078e000a */
[C---:B-1----:R-:W-:Y:S01]  /*0980*/  SHF.L.U64.HI R19, R8.reuse, 0x3, R4 ;  /* 0x0000000308137819 */ /* 0x042fe20000010204 */
[----:B------:R-:W-:Y:S01]  /*0990*/  IMAD.MOV.U32 R3, RZ, RZ, R13 ;  /* 0x000000ffff037224 */ /* 0x000fe200078e000d */
[----:B------:R-:W-:Y:S01]  /*09a0*/  UIADD3 UR8, UP0, UPT, UR5, -0x1, URZ ;  /* 0xffffffff05087890 */ /* 0x000fe2000ff1e0ff */
[----:B------:R-:W-:-:S03]  /*09b0*/  IMAD.SHL.U32 R21, R8, 0x8, RZ ;  /* 0x0000000808157824 */ /* 0x000fc600078e00ff */
[----:B------:R-:W-:Y:S02]  /*09c0*/  UIADD3.X UR9, UPT, UPT, UR4, -0x1, URZ, UP0, !UPT ;  /* 0xffffffff04097890 */ /* 0x000fe400087fe4ff */
[----:B------:R-:W-:Y:S02]  /*09d0*/  IMAD R5, R4, UR8, RZ ;  /* 0x0000000804057c24 */ /* 0x000fe4000f8e02ff */
[----:B------:R-:W-:-:S04]  /*09e0*/  IMAD.WIDE.U32 R2, R8, UR8, R2 ;  /* 0x0000000808027c25 */ /* 0x000fc8000f8e0002 */
[----:B------:R-:W-:Y:S01]  /*09f0*/  IMAD R5, R8, UR9, R5 ;  /* 0x0000000908057c24 */ /* 0x000fe2000f8e0205 */
[----:B0-----:R-:W-:-:S03]  /*0a00*/  LEA R14, P1, R2, UR10, 0x3 ;  /* 0x0000000a020e7c11 */ /* 0x001fc6000f8218ff */
[----:B------:R-:W-:Y:S01]  /*0a10*/  IMAD.IADD R5, R3, 0x1, R5 ;  /* 0x0000000103057824 */ /* 0x000fe200078e0205 */
[----:B------:R-:W-:-:S04]  /*0a20*/  IADD3 R16, P2, PT, R14, R21, RZ ;  /* 0x000000150e107210 */ /* 0x000fc80007f5e0ff */
        /* <DEDUP_REMOVED lines=9> */
[----:B------:R-:W-:-:S04]  /*0ac0*/  UIADD3 UR5, UP0, UPT, UR5, 0x2, URZ ;  /* 0x0000000205057890 */ /* 0x000fc8000ff1e0ff */
[----:B------:R-:W-:Y:S01]  /*0ad0*/  UIADD3.X UR4, UPT, UPT, URZ, UR4, URZ, UP0, !UPT ;  /* 0x00000004ff047290 */ /* 0x000fe200087fe4ff */
[----:B--2---:R-:W-:-:S07]  /*0ae0*/  DADD R6, R2, R6 ;  /* 0x0000000002067229 */ /* 0x004fce0000000006 */
[----:B------:R0:W-:Y:S04]  /*0af0*/  STG.E.64 desc[UR6][R18.64], R6 ;  /* 0x0000000612007986 */ /* 0x0001e8000c101b06 */
.L_x_28:
[----:B------:R-:W-:Y:S05]  /*0b00*/  @P0 EXIT ;  /* 0x000000000000094d */ /* 0x000fea0003800000 */
[----:B------:R-:W3:Y:S01]  /*0b10*/  LDCU.64 UR8, c[0x0][0x398] ;  /* 0x00007300ff0877ac */ /* 0x000ee20008000a00 */
[----:B0-2---:R-:W-:Y:S02]  /*0b20*/  IMAD.MOV.U32 R2, RZ, RZ, R10 ;  /* 0x000000ffff027224 */ /* 0x005fe400078e000a */
[----:B------:R-:W-:Y:S01]  /*0b30*/  IMAD.MOV.U32 R3, RZ, RZ, R13 ;  /* 0x000000ffff037224 */ /* 0x000fe200078e000d */
[----:B------:R-:W-:-:S04]  /*0b40*/  UIADD3 UR5, UP0, UPT, UR5, -0x1, URZ ;  /* 0xffffffff05057890 */ /* 0x000fc8000ff1e0ff */
[----:B------:R-:W-:Y:S02]  /*0b50*/  UIADD3.X UR4, UPT, UPT, UR4, -0x1, URZ, UP0, !UPT ;  /* 0xffffffff04047890 */ /* 0x000fe400087fe4ff */
[----:B------:R-:W-:Y:S02]  /*0b60*/  IMAD R5, R4, UR5, RZ ;  /* 0x0000000504057c24 */ /* 0x000fe4000f8e02ff */
[----:B------:R-:W-:-:S04]  /*0b70*/  IMAD.WIDE.U32 R2, R8, UR5, R2 ;  /* 0x0000000508027c25 */ /* 0x000fc8000f8e0002 */
[----:B------:R-:W-:Y:S01]  /*0b80*/  IMAD R5, R8, UR4, R5 ;  /* 0x0000000408057c24 */ /* 0x000fe2000f8e0205 */
[----:B---3--:R-:W-:-:S03]  /*0b90*/  LEA R10, P0, R2, UR8, 0x3 ;  /* 0x00000008020a7c11 */ /* 0x008fc6000f8018ff */
[----:B------:R-:W-:Y:S01]  /*0ba0*/  IMAD.IADD R3, R3, 0x1, R5 ;  /* 0x0000000103037824 */ /* 0x000fe200078e0205 */
[----:B------:R-:W-:-:S04]  /*0bb0*/  LEA R6, P1, R8, R10, 0x3 ;  /* 0x0000000a08067211 */ /* 0x000fc800078218ff */
[----:B------:R-:W-:-:S04]  /*0bc0*/  LEA.HI.X R11, R2, UR9, R3, 0x3, P0 ;  /* 0x00000009020b7c11 */ /* 0x000fc800080f1c03 */
[----:B------:R-:W-:Y:S01]  /*0bd0*/  LEA.HI.X R7, R8, R11, R4, 0x3, P1 ;  /* 0x0000000b08077211 */ /* 0x000fe200008f1c04 */
[----:B------:R-:W2:Y:S04]  /*0be0*/  LDG.E.64 R2, desc[UR6][R10.64] ;  /* 0x000000060a027981 */ /* 0x000ea8000c1e1b00 */
[----:B------:R-:W2:Y:S02]  /*0bf0*/  LDG.E.64 R4, desc[UR6][R6.64] ;  /* 0x0000000606047981 */ /* 0x000ea4000c1e1b00 */
[----:B--2---:R-:W-:-:S07]  /*0c00*/  DADD R2, R2, R4 ;  /* 0x0000000002027229 */ /* 0x004fce0000000004 */
[----:B------:R-:W-:Y:S01]  /*0c10*/  STG.E.64 desc[UR6][R6.64], R2 ;  /* 0x0000000206007986 */ /* 0x000fe2000c101b06 */
[----:B------:R-:W-:Y:S05]  /*0c20*/  EXIT ;  /* 0x000000000000794d */ /* 0x000fea0003800000 */
.L_x_29:
        /* <DEDUP_REMOVED lines=13> */
.L_x_60:


//--------------------- .text._Z23cumulative_sum_cols_dstlllPd --------------------------
	.section	.text._Z23cumulative_sum_cols_dstlllPd,"ax",@progbits
	.align	128
        .global         _Z23cumulative_sum_cols_dstlllPd
        .type           _Z23cumulative_sum_cols_dstlllPd,@function
        .size           _Z23cumulative_sum_cols_dstlllPd,(.L_x_61 - _Z23cumulative_sum_cols_dstlllPd)
        .other          _Z23cumulative_sum_cols_dstlllPd,@"STO_CUDA_ENTRY STV_DEFAULT"
_Z23cumulative_sum_cols_dstlllPd:
.text._Z23cumulative_sum_cols_dstlllPd:
[----:B------:R-:W-:Y:S01]  /*0000*/  LDC R1, c[0x0][0x37c] ;  /* 0x0000df00ff017b82 */ /* 0x000fe20000000800 */
[----:B------:R-:W0:Y:S07]  /*0010*/  S2R R5, SR_TID.Z ;  /* 0x0000000000057919 */ /* 0x000e2e0000002300 */
[----:B------:R-:W1:Y:S01]  /*0020*/  LDC R3, c[0x0][0x364] ;  /* 0x0000d900ff037b82 */ /* 0x000e620000000800 */
[----:B------:R-:W2:Y:S01]  /*0030*/  LDCU.64 UR6, c[0x0][0x380] ;  /* 0x00007000ff0677ac */ /* 0x000ea20008000a00 */
[----:B------:R-:W1:Y:S06]  /*0040*/  S2R R2, SR_TID.Y ;  /* 0x0000000000027919 */ /* 0x000e6c0000002200 */
[----:B------:R-:W0:Y:S08]  /*0050*/  S2UR UR5, SR_CTAID.Z ;  /* 0x00000000000579c3 */ /* 0x000e300000002700 */
[----:B------:R-:W0:Y:S08]  /*0060*/  LDC R0, c[0x0][0x368] ;  /* 0x0000da00ff007b82 */ /* 0x000e300000000800 */
[----:B------:R-:W1:Y:S08]  /*0070*/  S2UR UR4, SR_CTAID.Y ;  /* 0x00000000000479c3 */ /* 0x000e700000002600 */
[----:B------:R-:W3:Y:S01]  /*0080*/  LDC.64 R14, c[0x0][0x390] ;  /* 0x0000e400ff0e7b82 */ /* 0x000ee20000000a00 */
[----:B0-----:R-:W-:-:S02]  /*0090*/  IMAD R0, R0, UR5, R5 ;  /* 0x0000000500007c24 */ /* 0x001fc4000f8e0205 */
[----:B-1----:R-:W-:-:S05]  /*00a0*/  IMAD R3, R3, UR4, R2 ;  /* 0x0000000403037c24 */ /* 0x002fca000f8e0202 */
[----:B--2---:R-:W-:Y:S02]  /*00b0*/  ISETP.GE.U32.AND P1, PT, R3, UR6, PT ;  /* 0x0000000603007c0c */ /* 0x004fe4000bf26070 */
[----:B---3--:R-:W-:-:S04]  /*00c0*/  ISETP.GE.U32.AND P0, PT, R0, R14, PT ;  /* 0x0000000e0000720c */ /* 0x008fc80003f06070 */
[----:B------:R-:W-:-:S04]  /*00d0*/  ISETP.GE.AND.EX P0, PT, RZ, R15, PT, P0 ;  /* 0x0000000fff00720c */ /* 0x000fc80003f06300 */
[----:B------:R-:W-:-:S13]  /*00e0*/  ISETP.GE.OR.EX P0, PT, RZ, UR7, P0, P1 ;  /* 0x00000007ff007c0c */ /* 0x000fda0008706710 */
[----:B------:R-:W-:Y:S05]  /*00f0*/  @P0 EXIT ;  /* 0x000000000000094d */ /* 0x000fea0003800000 */
[----:B------:R-:W0:Y:S01]  /*0100*/  LDC.64 R8, c[0x0][0x388] ;  /* 0x0000e200ff087b82 */ /* 0x000e220000000a00 */
[----:B------:R-:W-:Y:S01]  /*0110*/  IADD3 R18, P1, PT, R0, 0x1, RZ ;  /* 0x0000000100127810 */ /* 0x000fe20007f3e0ff */
[----:B------:R-:W-:-:S03]  /*0120*/  IMAD.MOV.U32 R2, RZ, RZ, RZ ;  /* 0x000000ffff027224 */ /* 0x000fc600078e00ff */
[----:B------:R-:W-:Y:S01]  /*0130*/  ISETP.GE.U32.AND P0, PT, R18, R14, PT ;  /* 0x0000000e1200720c */ /* 0x000fe20003f06070 */
[----:B------:R-:W-:-:S05]  /*0140*/  IMAD.X R19, RZ, RZ, R2, P1 ;  /* 0x000000ffff137224 */ /* 0x000fca00008e0602 */
[----:B------:R-:W-:Y:S02]  /*0150*/  ISETP.GE.U32.AND.EX P0, PT, R19, R15, PT, P0 ;  /* 0x0000000f1300720c */ /* 0x000fe40003f06100 */
[----:B0-----:R-:W-:-:S04]  /*0160*/  ISETP.LT.U32.AND P1, PT, R8, 0x2, PT ;  /* 0x000000020800780c */ /* 0x001fc80003f21070 */
[----:B------:R-:W-:-:S13]  /*0170*/  ISETP.LT.OR.EX P0, PT, R9, RZ, P0, P1 ;  /* 0x000000ff0900720c */ /* 0x000fda0000701710 */
[----:B------:R-:W-:Y:S05]  /*0180*/  @P0 EXIT ;  /* 0x000000000000094d */ /* 0x000fea0003800000 */
[----:B------:R-:W-:Y:S01]  /*0190*/  IADD3 R4, P1, PT, -R0, R14, RZ ;  /* 0x0000000e00047210 */ /* 0x000fe20007f3e1ff */
[C---:B------:R-:W-:Y:S01]  /*01a0*/  IMAD.WIDE.U32 R12, R3.reuse, R8, RZ ;  /* 0x00000008030c7225 */ /* 0x040fe200078e00ff */
[----:B------:R-:W-:Y:S01]  /*01b0*/  IADD3 R5, P0, PT, R8, -0x2, RZ ;  /* 0xfffffffe08057810 */ /* 0x000fe20007f1e0ff */
[----:B------:R-:W0:Y:S01]  /*01c0*/  LDCU.64 UR4, c[0x0][0x358] ;  /* 0x00006b00ff0477ac */ /* 0x000e220008000a00 */
[----:B------:R-:W-:Y:S01]  /*01d0*/  IADD3 R4, P2, PT, R4, -0x2, RZ ;  /* 0xfffffffe04047810 */ /* 0x000fe20007f5e0ff */
[----:B------:R-:W-:Y:S01]  /*01e0*/  IMAD R3, R3, R9, R13 ;  /* 0x0000000903037224 */ /* 0x000fe200078e020d */
[----:B------:R-:W-:Y:S01]  /*01f0*/  IADD3.X R22, PT, PT, R9, -0x1, RZ, P0, !PT ;  /* 0xffffffff09167810 */ /* 0x000fe200007fe4ff */
[----:B------:R-:W-:Y:S01]  /*0200*/  IMAD.SHL.U32 R23, R15, 0x8, RZ ;  /* 0x000000080f177824 */ /* 0x000fe200078e00ff */
[----:B------:R-:W-:Y:S01]  /*0210*/  ISETP.LT.U32.AND P0, PT, R4, R5, PT ;  /* 0x000000050400720c */ /* 0x000fe20003f01070 */
[----:B------:R-:W-:Y:S01]  /*0220*/  IMAD.WIDE.U32 R16, R14, 0x8, RZ ;  /* 0x000000080e107825 */ /* 0x000fe200078e00ff */
[----:B------:R-:W-:Y:S01]  /*0230*/  IADD3.X R7, PT, PT, ~R2, -0x1, R15, P2, P1 ;  /* 0xffffffff02077810 */ /* 0x000fe200017e250f */
[----:B------:R-:W-:Y:S02]  /*0240*/  BSSY.RECONVERGENT B0, `(.L_x_30) ;  /* 0x000004a000007945 */ /* 0x000fe40003800200 */
[----:B------:R-:W-:Y:S01]  /*0250*/  IMAD.WIDE.U32 R10, R12, R14, RZ ;  /* 0x0000000e0c0a7225 */ /* 0x000fe200078e00ff */
[----:B------:R-:W-:-:S03]  /*0260*/  ISETP.LT.U32.AND.EX P0, PT, R7, R22, PT, P0 ;  /* 0x000000160700720c */ /* 0x000fc60003f01100 */
[----:B------:R-:W-:Y:S01]  /*0270*/  IMAD.IADD R8, R17, 0x1, R23 ;  /* 0x0000000111087824 */ /* 0x000fe200078e0217 */
[----:B------:R-:W-:Y:S01]  /*0280*/  SEL R5, R4, R5, P0 ;  /* 0x0000000504057207 */ /* 0x000fe20000000000 */
[----:B------:R-:W-:Y:S01]  /*0290*/  IMAD.MOV.U32 R4, RZ, RZ, RZ ;  /* 0x000000ffff047224 */ /* 0x000fe200078e00ff */
[----:B------:R-:W-:Y:S01]  /*02a0*/  SEL R22, R7, R22, P0 ;  /* 0x0000001607167207 */ /* 0x000fe20000000000 */
[----:B------:R-:W-:Y:S01]  /*02b0*/  IMAD R7, R3, R14, RZ ;  /* 0x0000000e03077224 */ /* 0x000fe200078e02ff */
[C---:B------:R-:W-:Y:S01]  /*02c0*/  ISETP.GE.U32.AND P0, PT, R5.reuse, 0x3, PT ;  /* 0x000000030500780c */ /* 0x040fe20003f06070 */
[----:B------:R-:W-:Y:S01]  /*02d0*/  IMAD.MOV.U32 R21, RZ, RZ, RZ ;  /* 0x000000ffff157224 */ /* 0x000fe200078e00ff */
[----:B------:R-:W-:Y:S01]  /*02e0*/  IADD3 R5, P1, PT, R5, 0x1, RZ ;  /* 0x0000000105057810 */ /* 0x000fe20007f3e0ff */
[----:B------:R-:W-:Y:S01]  /*02f0*/  IMAD R9, R12, R15, R7 ;  /* 0x0000000f0c097224 */ /* 0x000fe200078e0207 */
[----:B------:R-:W-:Y:S01]  /*0300*/  ISETP.GE.U32.AND.EX P0, PT, R22, RZ, PT, P0 ;  /* 0x000000ff1600720c */ /* 0x000fe20003f06100 */
[----:B------:R-:W-:Y:S01]  /*0310*/  IMAD.MOV.U32 R26, RZ, RZ, 0x1 ;  /* 0x00000001ff1a7424 */ /* 0x000fe200078e00ff */
[----:B------:R-:W-:Y:S01]  /*0320*/  CS2R R6, SRZ ;  /* 0x0000000000067805 */ /* 0x000fe2000001ff00 */
[----:B------:R-:W-:Y:S01]  /*0330*/  IMAD.IADD R9, R11, 0x1, R9 ;  /* 0x000000010b097824 */ /* 0x000fe200078e0209 */
[----:B------:R-:W-:Y:S01]  /*0340*/  LOP3.LUT R23, R5, 0x3, RZ, 0xc0, !PT ;  /* 0x0000000305177812 */ /* 0x000fe200078ec0ff */
[----:B------:R-:W-:-:S08]  /*0350*/  IMAD.X R22, RZ, RZ, R22, P1 ;  /* 0x000000ffff167224 */ /* 0x000fd000008e0616 */
[----:B0-----:R-:W-:Y:S05]  /*0360*/  @!P0 BRA `(.L_x_31) ;  /* 0x0000000000dc8947 */ /* 0x001fea0003800000 */
[----:B------:R-:W0:Y:S01]  /*0370*/  LDCU.64 UR6, c[0x0][0x398] ;  /* 0x00007300ff0677ac */ /* 0x000e220008000a00 */
[----:B------:R-:W-:-:S05]  /*0380*/  IADD3 R28, P0, PT, R0, R10, RZ ;  /* 0x0000000a001c7210 */ /* 0x000fca0007f1e0ff */
[----:B------:R-:W-:Y:S01]  /*0390*/  IMAD.X R7, R9, 0x1, R2, P0 ;  /* 0x0000000109077824 */ /* 0x000fe200000e0602 */
[----:B0-----:R-:W-:-:S04]  /*03a0*/  LEA R24, P0, R28, UR6, 0x3 ;  /* 0x000000061c187c11 */ /* 0x001fc8000f8018ff */
[----:B------:R-:W-:Y:S01]  /*03b0*/  LEA.HI.X R28, R28, UR7, R7, 0x3, P0 ;  /* 0x000000071c1c7c11 */ /* 0x000fe200080f1c07 */
[----:B------:R-:W-:-:S04]  /*03c0*/  IMAD.MOV.U32 R18, RZ, RZ, R24 ;  /* 0x000000ffff127224 */ /* 0x000fc800078e0018 */
[----:B------:R-:W-:-:S05]  /*03d0*/  IMAD.MOV.U32 R19, RZ, RZ, R28 ;  /* 0x000000ffff137224 */ /* 0x000fca00078e001c */
[----:B------:R0:W5:Y:S01]  /*03e0*/  LDG.E.64 R20, desc[UR4][R18.64] ;  /* 0x0000000412147981 */ /* 0x000162000c1e1b00 */
[----:B------:R-:W-:Y:S01]  /*03f0*/  IADD3 RZ, P1, PT, R16, 0x8, RZ ;  /* 0x0000000810ff7810 */ /* 0x000fe20007f3e0ff */
[----:B------:R-:W-:Y:S01]  /*0400*/  BSSY.RECONVERGENT B1, `(.L_x_32) ;  /* 0x0000027000017945 */ /* 0x000fe20003800200 */
[C---:B------:R-:W-:Y:S01]  /*0410*/  LEA RZ, P0, R14.reuse, 0x20, 0x5 ;  /* 0x000000200eff7811 */ /* 0x040fe200078028ff */
[----:B------:R-:W-:Y:S02]  /*0420*/  IMAD.MOV.U32 R26, RZ, RZ, 0x1 ;  /* 0x00000001ff1a7424 */ /* 0x000fe400078e00ff */
[----:B------:R-:W-:Y:S01]  /*0430*/  IMAD.MOV.U32 R7, RZ, RZ, RZ ;  /* 0x000000ffff077224 */ /* 0x000fe200078e00ff */
[----:B------:R-:W-:Y:S01]  /*0440*/  LEA.HI.X R27, R14, RZ, R15, 0x5, P0 ;  /* 0x000000ff0e1b7211 */ /* 0x000fe200000f2c0f */
[----:B------:R-:W-:-:S08]  /*0450*/  IMAD.X R25, RZ, RZ, R8, P1 ;  /* 0x000000ffff197224 */ /* 0x000fd000008e0608 */
.L_x_33:
[----:B------:R-:W-:-:S05]  /*0460*/  IMAD.SHL.U32 R17, R14, 0x8, RZ ;  /* 0x000000080e117824 */ /* 0x000fca00078e00ff */
[----:B0-----:R-:W-:-:S05]  /*0470*/  IADD3 R18, P0, PT, R24, R17, RZ ;  /* 0x0000001118127210 */ /* 0x001fca0007f1e0ff */
[----:B------:R-:W-:-:S05]  /*0480*/  IMAD.X R19, R28, 0x1, R8, P0 ;  /* 0x000000011c137824 */ /* 0x000fca00000e0608 */
[----:B-1----:R-:W2:Y:S01]  /*0490*/  LDG.E.64 R30, desc[UR4][R18.64+0x8] ;  /* 0x00000804121e7981 */ /* 0x002ea2000c1e1b00 */
[----:B------:R-:W-:-:S05]  /*04a0*/  VIADD R6, R17, 0x8 ;  /* 0x0000000811067836 */ /* 0x000fca0000000000 */
[----:B------:R-:W-:-:S05]  /*04b0*/  IADD3 R16, P0, PT, R18, R6, RZ ;  /* 0x0000000612107210 */ /* 0x000fca0007f1e0ff */
[----:B------:R-:W-:Y:S01]  /*04c0*/  IMAD.X R17, R19, 0x1, R25, P0 ;  /* 0x0000000113117824 */ /* 0x000fe200000e0619 */
[----:B--2--5:R-:W-:-:S07]  /*04d0*/  DADD R30, R30, R20 ;  /* 0x000000001e1e7229 */ /* 0x024fce0000000014 */
[----:B------:R0:W-:Y:S04]  /*04e0*/  STG.E.64 desc[UR4][R18.64+0x8], R30 ;  /* 0x0000081e12007986 */ /* 0x0001e8000c101b04 */
[----:B0-----:R-:W2:Y:S01]  /*04f0*/  LDG.E.64 R18, desc[UR4][R16.64+0x8] ;  /* 0x0000080410127981 */ /* 0x001ea2000c1e1b00 */
[----:B------:R-:W-:-:S05]  /*0500*/  IADD3 R20, P0, PT, R16, R6, RZ ;  /* 0x0000000610147210 */ /* 0x000fca0007f1e0ff */
[----:B------:R-:W-:Y:S01]  /*0510*/  IMAD.X R21, R17, 0x1, R25, P0 ;  /* 0x0000000111157824 */ /* 0x000fe200000e0619 */
[----:B--2---:R-:W-:-:S07]  /*0520*/  DADD R18, R30, R18 ;  /* 0x000000001e127229 */ /* 0x004fce0000000012 */
[----:B------:R0:W-:Y:S04]  /*0530*/  STG.E.64 desc[UR4][R16.64+0x8], R18 ;  /* 0x0000081210007986 */ /* 0x0001e8000c101b04 */
[----:B0-----:R-:W2:Y:S01]  /*0540*/  LDG.E.64 R16, desc[UR4][R20.64+0x8] ;  /* 0x0000080414107981 */ /* 0x001ea2000c1e1b00 */
[----:B------:R-:W-:-:S05]  /*0550*/  IADD3 R30, P0, PT, R20, R6, RZ ;  /* 0x00000006141e7210 */ /* 0x000fca0007f1e0ff */
[----:B------:R-:W-:Y:S01]  /*0560*/  IMAD.X R31, R21, 0x1, R25, P0 ;  /* 0x00000001151f7824 */ /* 0x000fe200000e0619 */
[----:B--2---:R-:W-:-:S07]  /*0570*/  DADD R16, R18, R16 ;  /* 0x0000000012107229 */ /* 0x004fce0000000010 */
[----:B------:R0:W-:Y:S04]  /*0580*/  STG.E.64 desc[UR4][R20.64+0x8], R16 ;  /* 0x0000081014007986 */ /* 0x0001e8000c101b04 */
[----:B0-----:R-:W2:Y:S01]  /*0590*/  LDG.E.64 R20, desc[UR4][R30.64+0x8] ;  /* 0x000008041e147981 */ /* 0x001ea2000c1e1b00 */
[----:B------:R-:W-:Y:S02]  /*05a0*/  IADD3 R26, P0, PT, R26, 0x4, RZ ;  /* 0x000000041a1a7810 */ /* 0x000fe40007f1e0ff */
[----:B------:R-:W-:Y:S02]  /*05b0*/  LOP3.LUT R29, R5, 0xfffffffc, RZ, 0xc0, !PT ;  /* 0xfffffffc051d7812 */ /* 0x000fe400078ec0ff */
[----:B------:R-:W-:Y:S01]  /*05c0*/  LEA R19, R14, 0x20, 0x5 ;  /* 0x000000200e137811 */ /* 0x000fe200078e28ff */
[----:B------:R-:W-:Y:S01]  /*05d0*/  IMAD.X R7, RZ, RZ, R7, P0 ;  /* 0x000000ffff077224 */ /* 0x000fe200000e0607 */
[----:B------:R-:W-:-:S04]  /*05e0*/  IADD3 R6, P1, PT, R26, -R29, RZ ;  /* 0x8000001d1a067210 */ /* 0x000fc80007f3e0ff */
[----:B------:R-:W-:Y:S01]  /*05f0*/  ISETP.NE.U32.AND P0, PT, R6, 0x1, PT ;  /* 0x000000010600780c */ /* 0x000fe20003f05070 */
[----:B------:R-:W-:Y:S01]  /*0600*/  IMAD.X R6, R7, 0x1, ~R22, P1 ;  /* 0x0000000107067824 */ /* 0x000fe200008e0e16 */
[----:B------:R-:W-:-:S04]  /*0610*/  IADD3 R24, P1, PT, R24, R19, RZ ;  /* 0x0000001318187210 */ /* 0x000fc80007f3e0ff */
[----:B------:R-:W-:Y:S01]  /*0620*/  ISETP.NE.AND.EX P0, PT, R6, RZ, PT, P0 ;  /* 0x000000ff0600720c */ /* 0x000fe20003f05300 */
[----:B------:R-:W-:Y:S01]  /*0630*/  IMAD.X R28, R28, 0x1, R27, P1 ;  /* 0x000000011c1c7824 */ /* 0x000fe200008e061b */
[----:B--2---:R-:W-:-:S07]  /*0640*/  DADD R20, R16, R20 ;  /* 0x0000000010147229 */ /* 0x004fce0000000014 */
[----:B------:R1:W-:Y:S04]  /*0650*/  STG.E.64 desc[UR4][R30.64+0x8], R20 ;  /* 0x000008141e007986 */ /* 0x0003e8000c101b04 */
[----:B------:R-:W-:Y:S05]  /*0660*/  @P0 BRA `(.L_x_33) ;  /* 0xfffffffc007c0947 */ /* 0x000fea000383ffff */
[----:B------:R-:W-:Y:S05]  /*0670*/  BSYNC.RECONVERGENT B1 ;  /* 0x0000000000017941 */ /* 0x000fea0003800200 */
.L_x_32:
[----:B------:R-:W-:Y:S01]  /*0680*/  IADD3 R18, P0, PT, R26, R0, RZ ;  /* 0x000000001a127210 */ /* 0x000fe20007f1e0ff */
[----:B-1----:R-:W-:Y:S01]  /*0690*/  IMAD.MOV.U32 R21, RZ, RZ, R22 ;  /* 0x000000ffff157224 */ /* 0x002fe200078e0016 */
[----:B------:R-:W-:Y:S02]  /*06a0*/  LOP3.LUT R6, R5, 0xfffffffc, RZ, 0xc0, !PT ;  /* 0xfffffffc05067812 */ /* 0x000fe400078ec0ff */
[----:B------:R-:W-:Y:S01]  /*06b0*/  IADD3 R0, P1, PT, R18, -0x1, RZ ;  /* 0xffffffff12007810 */ /* 0x000fe20007f3e0ff */
[----:B------:R-:W-:-:S05]  /*06c0*/  IMAD.X R19, R7, 0x1, R2, P0 ;  /* 0x0000000107137824 */ /* 0x000fca00000e0602 */
[----:B------:R-:W-:-:S07]  /*06d0*/  IADD3.X R2, PT, PT, R19, -0x1, RZ, P1, !PT ;  /* 0xffffffff13027810 */ /* 0x000fce0000ffe4ff */
.L_x_31:
[----:B------:R-:W-:Y:S05]  /*06e0*/  BSYNC.RECONVERGENT B0 ;  /* 0x0000000000007941 */ /* 0x000fea0003800200 */
.L_x_30:
[----:B------:R-:W-:-:S04]  /*06f0*/  ISETP.NE.U32.AND P0, PT, R23, RZ, PT ;  /* 0x000000ff1700720c */ /* 0x000fc80003f05070 */
[----:B------:R-:W-:-:S13]  /*0700*/  ISETP.NE.AND.EX P0, PT, R4, RZ, PT, P0 ;  /* 0x000000ff0400720c */ /* 0x000fda0003f05300 */
[----:B------:R-:W-:Y:S05]  /*0710*/  @!P0 EXIT ;  /* 0x000000000000894d */ /* 0x000fea0003800000 */
[----:B------:R-:W0:Y:S01]  /*0720*/  LDCU.64 UR6, c[0x0][0x398] ;  /* 0x00007300ff0677ac */ /* 0x000e220008000a00 */
[----:B------:R-:W-:Y:S01]  /*0730*/  IADD3 R5, P0, PT, R26, R12, RZ ;  /* 0x0000000c1a057210 */ /* 0x000fe20007f1e0ff */
[----:B------:R-:W-:-:S04]  /*0740*/  IMAD.SHL.U32 R17, R14, 0x8, RZ ;  /* 0x000000080e117824 */ /* 0x000fc800078e00ff */
[----:B------:R-:W-:Y:S01]  /*0750*/  IMAD.X R3, R7, 0x1, R3, P0 ;  /* 0x0000000107037824 */ /* 0x000fe200000e0603 */
[----:B------:R-:W-:Y:S01]  /*0760*/  IADD3 R17, P1, PT, R17, 0x8, RZ ;  /* 0x0000000811117810 */ /* 0x000fe20007f3e0ff */
[----:B------:R-:W-:-:S04]  /*0770*/  IMAD.WIDE.U32 R12, R5, R14, R18 ;  /* 0x0000000e050c7225 */ /* 0x000fc800078e0012 */
[----:B------:R-:W-:-:S04]  /*0780*/  IMAD R16, R3, R14, RZ ;  /* 0x0000000e03107224 */ /* 0x000fc800078e02ff */
[----:B------:R-:W-:Y:S01]  /*0790*/  IMAD R25, R5, R15, R16 ;  /* 0x0000000f05197224 */ /* 0x000fe200078e0210 */
[----:B0-----:R-:W-:Y:S01]  /*07a0*/  LEA R16, P0, R12, UR6, 0x3 ;  /* 0x000000060c107c11 */ /* 0x001fe2000f8018ff */
[----:B------:R-:W-:Y:S02]  /*07b0*/  IMAD.X R5, RZ, RZ, R8, P1 ;  /* 0x000000ffff057224 */ /* 0x000fe400008e0608 */
[----:B------:R-:W-:-:S05]  /*07c0*/  IMAD.IADD R25, R13, 0x1, R25 ;  /* 0x000000010d197824 */ /* 0x000fca00078e0219 */
[----:B------:R-:W-:-:S07]  /*07d0*/  LEA.HI.X R25, R12, UR7, R25, 0x3, P0 ;  /* 0x000000070c197c11 */ /* 0x000fce00080f1c19 */
.L_x_34:
[----:B------:R-:W-:Y:S02]  /*07e0*/  IMAD.MOV.U32 R8, RZ, RZ, R10 ;  /* 0x000000ffff087224 */ /* 0x000fe400078e000a */
[-C--:B------:R-:W-:Y:S02]  /*07f0*/  IMAD R21, R21, R14.reuse, RZ ;  /* 0x0000000e15157224 */ /* 0x080fe400078e02ff */
[----:B------:R-:W-:-:S04]  /*0800*/  IMAD.WIDE.U32 R12, R6, R14, R8 ;  /* 0x0000000e060c7225 */ /* 0x000fc800078e0008 */
[----:B------:R-:W-:Y:S01]  /*0810*/  IMAD R21, R6, R15, R21 ;  /* 0x0000000f06157224 */ /* 0x000fe200078e0215 */
[----:B------:R-:W-:Y:S01]  /*0820*/  IADD3 R0, P0, PT, R0, R12, RZ ;  /* 0x0000000c00007210 */ /* 0x000fe20007f1e0ff */
[----:B------:R-:W-:-:S03]  /*0830*/  IMAD.MOV.U32 R3, RZ, RZ, R25 ;  /* 0x000000ffff037224 */ /* 0x000fc600078e0019 */
[----:B------:R-:W-:Y:S01]  /*0840*/  IADD3.X R13, PT, PT, R2, R13, R21, P0, !PT ;  /* 0x0000000d020d7210 */ /* 0x000fe200007fe415 */
[----:B------:R-:W-:Y:S01]  /*0850*/  IMAD.MOV.U32 R2, RZ, RZ, R16 ;  /* 0x000000ffff027224 */ /* 0x000fe200078e0010 */
[----:B------:R-:W-:-:S04]  /*0860*/  LEA R12, P0, R0, UR6, 0x3 ;  /* 0x00000006000c7c11 */ /* 0x000fc8000f8018ff */
[----:B------:R-:W-:Y:S01]  /*0870*/  LEA.HI.X R13, R0, UR7, R13, 0x3, P0 ;  /* 0x00000007000d7c11 */ /* 0x000fe200080f1c0d */
[----:B------:R-:W2:Y:S05]  /*0880*/  LDG.E.64 R20, desc[UR4][R2.64] ;  /* 0x0000000402147981 */ /* 0x000eaa000c1e1b00 */
[----:B------:R-:W2:Y:S01]  /*0890*/  LDG.E.64 R12, desc[UR4][R12.64] ;  /* 0x000000040c0c7981 */ /* 0x000ea2000c1e1b00 */
[----:B------:R-:W-:Y:S01]  /*08a0*/  IADD3 R16, P0, PT, R2, R17, RZ ;  /* 0x0000001102107210 */ /* 0x000fe20007f1e0ff */
[----:B------:R-:W-:Y:S01]  /*08b0*/  IMAD.MOV.U32 R0, RZ, RZ, R18 ;  /* 0x000000ffff007224 */ /* 0x000fe200078e0012 */
[----:B------:R-:W-:Y:S01]  /*08c0*/  IADD3 R23, P1, PT, R23, -0x1, RZ ;  /* 0xffffffff17177810 */ /* 0x000fe20007f3e0ff */
[----:B------:R-:W-:Y:S01]  /*08d0*/  IMAD.MOV.U32 R6, RZ, RZ, R26 ;  /* 0x000000ffff067224 */ /* 0x000fe200078e001a */
[----:B------:R-:W-:Y:S01]  /*08e0*/  IADD3 R26, P2, PT, R26, 0x1, RZ ;  /* 0x000000011a1a7810 */ /* 0x000fe20007f5e0ff */
[----:B------:R-:W-:Y:S01]  /*08f0*/  IMAD.X R25, R3, 0x1, R5, P0 ;  /* 0x0000000103197824 */ /* 0x000fe200000e0605 */
[----:B------:R-:W-:Y:S01]  /*0900*/  IADD3.X R4, PT, PT, R4, -0x1, RZ, P1, !PT ;  /* 0xffffffff04047810 */ /* 0x000fe20000ffe4ff */
[----:B------:R-:W-:Y:S01]  /*0910*/  IMAD.MOV.U32 R8, RZ, RZ, R19 ;  /* 0x000000ffff087224 */ /* 0x000fe200078e0013 */
[----:B------:R-:W-:-:S02]  /*0920*/  ISETP.NE.U32.AND P0, PT, R23, RZ, PT ;  /* 0x000000ff1700720c */ /* 0x000fc40003f05070 */
[----:B------:R-:W-:Y:S02]  /*0930*/  IADD3 R18, P1, PT, R18, 0x1, RZ ;  /* 0x0000000112127810 */ /* 0x000fe40007f3e0ff */
[----:B------:R-:W-:-:S03]  /*0940*/  ISETP.NE.AND.EX P0, PT, R4, RZ, PT, P0 ;  /* 0x000000ff0400720c */ /* 0x000fc60003f05300 */
[----:B------:R-:W-:Y:S01]  /*0950*/  IMAD.X R19, RZ, RZ, R19, P1 ;  /* 0x000000ffff137224 */ /* 0x000fe200008e0613 */
[----:B--2---:R-:W-:-:S07]  /*0960*/  DADD R20, R12, R20 ;  /* 0x000000000c147229 */ /* 0x004fce0000000014 */
[----:B------:R0:W-:Y:S02]  /*0970*/  STG.E.64 desc[UR4][R2.64], R20 ;  /* 0x0000001402007986 */ /* 0x0001e4000c101b04 */
[--C-:B0-----:R-:W-:Y:S02]  /*0980*/  IMAD.MOV.U32 R21, RZ, RZ, R7.reuse ;  /* 0x000000ffff157224 */ /* 0x101fe400078e0007 */
[----:B------:R-:W-:Y:S02]  /*0990*/  IMAD.X R7, RZ, RZ, R7, P2 ;  /* 0x000000ffff077224 */ /* 0x000fe400010e0607 */
[----:B------:R-:W-:Y:S01]  /*09a0*/  IMAD.MOV.U32 R2, RZ, RZ, R8 ;  /* 0x000000ffff027224 */ /* 0x000fe200078e0008 */
[----:B------:R-:W-:Y:S06]  /*09b0*/  @P0 BRA `(.L_x_34) ;  /* 0xfffffffc00880947 */ /* 0x000fec000383ffff */
[----:B------:R-:W-:Y:S05]  /*09c0*/  EXIT ;  /* 0x000000000000794d */ /* 0x000fea0003800000 */
.L_x_35:
        /* <DEDUP_REMOVED lines=11> */
.L_x_61:


//--------------------- .text._Z23cumulative_sum_cols_srclllPd --------------------------
	.section	.text._Z23cumulative_sum_cols_srclllPd,"ax",@progbits
	.align	128
        .global         _Z23cumulative_sum_cols_srclllPd
        .type           _Z23cumulative_sum_cols_srclllPd,@function
        .size           _Z23cumulative_sum_cols_srclllPd,(.L_x_62 - _Z23cumulative_sum_cols_srclllPd)
        .other          _Z23cumulative_sum_cols_srclllPd,@"STO_CUDA_ENTRY STV_DEFAULT"
_Z23cumulative_sum_cols_srclllPd:
.text._Z23cumulative_sum_cols_srclllPd:
[----:B------:R-:W-:Y:S01]  /*0000*/  LDC R1, c[0x0][0x37c] ;  /* 0x0000df00ff017b82 */ /* 0x000fe20000000800 */
[----:B------:R-:W0:Y:S07]  /*0010*/  S2R R2, SR_TID.X ;  /* 0x0000000000027919 */ /* 0x000e2e0000002100 */
[----:B------:R-:W1:Y:S01]  /*0020*/  LDC R7, c[0x0][0x364] ;  /* 0x0000d900ff077b82 */ /* 0x000e620000000800 */
[----:B------:R-:W1:Y:S07]  /*0030*/  S2R R0, SR_TID.Y ;  /* 0x0000000000007919 */ /* 0x000e6e0000002200 */
[----:B------:R-:W0:Y:S08]  /*0040*/  S2UR UR5, SR_CTAID.X ;  /* 0x00000000000579c3 */ /* 0x000e300000002500 */
[----:B------:R-:W0:Y:S08]  /*0050*/  LDC R3, c[0x0][0x360] ;  /* 0x0000d800ff037b82 */ /* 0x000e300000000800 */
[----:B------:R-:W1:Y:S08]  /*0060*/  S2UR UR4, SR_CTAID.Y ;  /* 0x00000000000479c3 */ /* 0x000e700000002600 */
[----:B------:R-:W2:Y:S08]  /*0070*/  LDC.64 R4, c[0x0][0x388] ;  /* 0x0000e200ff047b82 */ /* 0x000eb00000000a00 */
[----:B------:R-:W3:Y:S01]  /*0080*/  LDC.64 R8, c[0x0][0x380] ;  /* 0x0000e000ff087b82 */ /* 0x000ee20000000a00 */
[----:B0-----:R-:W-:-:S02]  /*0090*/  IMAD R3, R3, UR5, R2 ;  /* 0x0000000503037c24 */ /* 0x001fc4000f8e0202 */
[----:B-1----:R-:W-:-:S03]  /*00a0*/  IMAD R7, R7, UR4, R0 ;  /* 0x0000000407077c24 */ /* 0x002fc6000f8e0200 */
[----:B--2---:R-:W-:-:S04]  /*00b0*/  ISETP.GE.U32.AND P0, PT, R3, R4, PT ;  /* 0x000000040300720c */ /* 0x004fc80003f06070 */
[----:B------:R-:W-:Y:S02]  /*00c0*/  ISETP.GE.AND.EX P0, PT, RZ, R5, PT, P0 ;  /* 0x00000005ff00720c */ /* 0x000fe40003f06300 */
[----:B---3--:R-:W-:-:S04]  /*00d0*/  ISETP.GE.U32.AND P1, PT, R7, R8, PT ;  /* 0x000000080700720c */ /* 0x008fc80003f26070 */
[----:B------:R-:W-:-:S04]  /*00e0*/  ISETP.GE.OR.EX P0, PT, RZ, R9, P0, P1 ;  /* 0x00000009ff00720c */ /* 0x000fc80000706710 */
[----:B------:R-:W-:-:S13]  /*00f0*/  ISETP.EQ.OR P0, PT, R3, RZ, P0 ;  /* 0x000000ff0300720c */ /* 0x000fda0000702670 */
[----:B------:R-:W-:Y:S05]  /*0100*/  @P0 EXIT ;  /* 0x000000000000094d */ /* 0x000fea0003800000 */
[----:B------:R-:W0:Y:S01]  /*0110*/  LDCU.64 UR10, c[0x0][0x390] ;  /* 0x00007200ff0a77ac */ /* 0x000e220008000a00 */
[----:B------:R-:W-:Y:S01]  /*0120*/  IADD3 R9, P1, PT, R3, 0x1, RZ ;  /* 0x0000000103097810 */ /* 0x000fe20007f3e0ff */
[----:B------:R-:W-:-:S03]  /*0130*/  IMAD.MOV.U32 R0, RZ, RZ, RZ ;  /* 0x000000ffff007224 */ /* 0x000fc600078e00ff */
[----:B------:R-:W-:Y:S01]  /*0140*/  ISETP.GE.U32.AND P0, PT, R9, R4, PT ;  /* 0x000000040900720c */ /* 0x000fe20003f06070 */
[----:B------:R-:W-:Y:S01]  /*0150*/  IMAD.X R14, RZ, RZ, R0, P1 ;  /* 0x000000ffff0e7224 */ /* 0x000fe200008e0600 */
[----:B0-----:R-:W-:-:S04]  /*0160*/  UISETP.GE.U32.AND UP0, UPT, UR10, 0x2, UPT ;  /* 0x000000020a00788c */ /* 0x001fc8000bf06070 */
[----:B------:R-:W-:-:S06]  /*0170*/  UISETP.GE.AND.EX UP0, UPT, UR11, URZ, UPT, UP0 ;  /* 0x000000ff0b00728c */ /* 0x000fcc000bf06300 */
[----:B------:R-:W-:-:S04]  /*0180*/  PLOP3.LUT P1, PT, PT, PT, UP0, 0x80, 0x8 ;  /* 0x000000000008781c */ /* 0x000fc80003f2f008 */
[----:B------:R-:W-:-:S13]  /*0190*/  ISETP.GE.U32.OR.EX P0, PT, R14, R5, !P1, P0 ;  /* 0x000000050e00720c */ /* 0x000fda0004f06500 */
[----:B------:R-:W-:Y:S05]  /*01a0*/  @P0 EXIT ;  /* 0x000000000000094d */ /* 0x000fea0003800000 */
[-C--:B------:R-:W-:Y:S01]  /*01b0*/  IADD3 R15, P1, PT, -R3, R4.reuse, RZ ;  /* 0x00000004030f7210 */ /* 0x080fe20007f3e1ff */
[----:B------:R-:W-:Y:S01]  /*01c0*/  UIADD3 UR6, UP0, UPT, UR10, -0x2, URZ ;  /* 0xfffffffe0a067890 */ /* 0x000fe2000ff1e0ff */
[----:B------:R-:W-:Y:S01]  /*01d0*/  IMAD.WIDE.U32 R12, R7, R4, RZ ;  /* 0x00000004070c7225 */ /* 0x000fe200078e00ff */
[----:B------:R-:W-:Y:S01]  /*01e0*/  UIMAD.WIDE.U32 UR4, UR10, 0x8, URZ ;  /* 0x000000080a0478a5 */ /* 0x000fe2000f8e00ff */
[----:B------:R-:W-:Y:S01]  /*01f0*/  IADD3 R15, P2, PT, R15, -0x2, RZ ;  /* 0xfffffffe0f0f7810 */ /* 0x000fe20007f5e0ff */
[----:B------:R-:W-:Y:S01]  /*0200*/  UIADD3.X UR7, UPT, UPT, UR11, -0x1, URZ, UP0, !UPT ;  /* 0xffffffff0b077890 */ /* 0x000fe200087fe4ff */
[----:B------:R-:W-:Y:S01]  /*0210*/  BSSY.RECONVERGENT B0, `(.L_x_36) ;  /* 0x0000052000007945 */ /* 0x000fe20003800200 */
[----:B------:R-:W0:Y:S01]  /*0220*/  LDCU.64 UR8, c[0x0][0x358] ;  /* 0x00006b00ff0877ac */ /* 0x000e220008000a00 */
[----:B------:R-:W-:Y:S01]  /*0230*/  ISETP.LT.U32.AND P0, PT, R15, UR6, PT ;  /* 0x000000060f007c0c */ /* 0x000fe2000bf01070 */
[----:B------:R-:W-:Y:S01]  /*0240*/  IMAD.MOV.U32 R4, RZ, RZ, RZ ;  /* 0x000000ffff047224 */ /* 0x000fe200078e00ff */
[----:B------:R-:W-:Y:S01]  /*0250*/  IADD3.X R2, PT, PT, ~R0, -0x1, R5, P2, P1 ;  /* 0xffffffff00027810 */ /* 0x000fe200017e2505 */
[----:B------:R-:W-:-:S02]  /*0260*/  IMAD R5, R7, R5, R13 ;  /* 0x0000000507057224 */ /* 0x000fc400078e020d */
[----:B------:R-:W-:Y:S01]  /*0270*/  IMAD.MOV.U32 R6, RZ, RZ, RZ ;  /* 0x000000ffff067224 */ /* 0x000fe200078e00ff */
[C---:B------:R-:W-:Y:S01]  /*0280*/  ISETP.LT.U32.AND.EX P0, PT, R2.reuse, UR7, PT, P0 ;  /* 0x0000000702007c0c */ /* 0x040fe2000bf01100 */
[----:B------:R-:W-:Y:S02]  /*0290*/  IMAD.MOV.U32 R24, RZ, RZ, 0x1 ;  /* 0x00000001ff187424 */ /* 0x000fe400078e00ff */
[----:B------:R-:W-:Y:S01]  /*02a0*/  IMAD.MOV.U32 R25, RZ, RZ, RZ ;  /* 0x000000ffff197224 */ /* 0x000fe200078e00ff */
[----:B------:R-:W-:Y:S01]  /*02b0*/  SEL R15, R15, UR6, P0 ;  /* 0x000000060f0f7c07 */ /* 0x000fe20008000000 */
[----:B------:R-:W-:Y:S01]  /*02c0*/  USHF.L.U32 UR6, UR11, 0x3, URZ ;  /* 0x000000030b067899 */ /* 0x000fe200080006ff */
[----:B------:R-:W-:Y:S01]  /*02d0*/  SEL R7, R2, UR7, P0 ;  /* 0x0000000702077c07 */ /* 0x000fe20008000000 */
[----:B------:R-:W-:Y:S01]  /*02e0*/  IMAD.MOV.U32 R2, RZ, RZ, RZ ;  /* 0x000000ffff027224 */ /* 0x000fe200078e00ff */
[C---:B------:R-:W-:Y:S01]  /*02f0*/  ISETP.GE.U32.AND P0, PT, R15.reuse, 0x3, PT ;  /* 0x000000030f00780c */ /* 0x040fe20003f06070 */
[----:B------:R-:W-:Y:S01]  /*0300*/  UIADD3 UR6, UPT, UPT, UR5, UR6, URZ ;  /* 0x0000000605067290 */ /* 0x000fe2000fffe0ff */
[----:B------:R-:W-:-:S02]  /*0310*/  IADD3 R15, P1, PT, R15, 0x1, RZ ;  /* 0x000000010f0f7810 */ /* 0x000fc40007f3e0ff */
[----:B------:R-:W-:Y:S02]  /*0320*/  ISETP.GE.U32.AND.EX P0, PT, R7, RZ, PT, P0 ;  /* 0x000000ff0700720c */ /* 0x000fe40003f06100 */
[----:B------:R-:W-:Y:S01]  /*0330*/  LOP3.LUT R8, R15, 0x3, RZ, 0xc0, !PT ;  /* 0x000000030f087812 */ /* 0x000fe200078ec0ff */
[----:B------:R-:W-:-:S10]  /*0340*/  IMAD.X R7, RZ, RZ, R7, P1 ;  /* 0x000000ffff077224 */ /* 0x000fd400008e0607 */
[----:B0-----:R-:W-:Y:S05]  /*0350*/  @!P0 BRA `(.L_x_37) ;  /* 0x0000000000f48947 */ /* 0x001fea0003800000 */
[----:B------:R-:W0:Y:S01]  /*0360*/  LDCU.64 UR12, c[0x0][0x398] ;  /* 0x00007300ff0c77ac */ /* 0x000e220008000a00 */
[----:B------:R-:W-:-:S05]  /*0370*/  IADD3 R4, P0, PT, R3, R12, RZ ;  /* 0x0000000c03047210 */ /* 0x000fca0007f1e0ff */
[----:B------:R-:W-:Y:S02]  /*0380*/  IMAD.X R6, R5, 0x1, R0, P0 ;  /* 0x0000000105067824 */ /* 0x000fe400000e0600 */
[----:B------:R-:W-:-:S04]  /*0390*/  IMAD.WIDE.U32 R16, R4, UR10, RZ ;  /* 0x0000000a04107c25 */ /* 0x000fc8000f8e00ff */
[----:B------:R-:W-:-:S04]  /*03a0*/  IMAD R9, R6, UR10, RZ ;  /* 0x0000000a06097c24 */ /* 0x000fc8000f8e02ff */
[----:B------:R-:W-:Y:S01]  /*03b0*/  IMAD R9, R4, UR11, R9 ;  /* 0x0000000b04097c24 */ /* 0x000fe2000f8e0209 */
[----:B0-----:R-:W-:-:S03]  /*03c0*/  LEA R10, P0, R16, UR12, 0x3 ;  /* 0x0000000c100a7c11 */ /* 0x001fc6000f8018ff */
[----:B------:R-:W-:Y:S02]  /*03d0*/  IMAD.IADD R27, R17, 0x1, R9 ;  /* 0x00000001111b7824 */ /* 0x000fe400078e0209 */
[----:B------:R-:W-:-:S03]  /*03e0*/  IMAD.MOV.U32 R26, RZ, RZ, R10 ;  /* 0x000000ffff1a7224 */ /* 0x000fc600078e000a */
[----:B------:R-:W-:-:S05]  /*03f0*/  LEA.HI.X R27, R16, UR13, R27, 0x3, P0 ;  /* 0x0000000d101b7c11 */ /* 0x000fca00080f1c1b */
[----:B------:R0:W5:Y:S01]  /*0400*/  LDG.E.64 R28, desc[UR8][R26.64] ;  /* 0x000000081a1c7981 */ /* 0x000162000c1e1b00 */
[----:B------:R-:W-:Y:S02]  /*0410*/  ULEA URZ, UP0, UR10, 0x20, 0x5 ;  /* 0x000000200aff7891 */ /* 0x000fe4000f8028ff */
[----:B------:R-:W-:Y:S01]  /*0420*/  IMAD.U32 R11, RZ, RZ, UR10 ;  /* 0x0000000aff0b7e24 */ /* 0x000fe2000f8e00ff */
[----:B------:R-:W-:Y:S01]  /*0430*/  UIADD3 URZ, UP1, UPT, UR4, 0x8, URZ ;  /* 0x0000000804ff7890 */ /* 0x000fe2000ff3e0ff */
[----:B------:R-:W-:Y:S01]  /*0440*/  IMAD.U32 R4, RZ, RZ, UR11 ;  /* 0x0000000bff047e24 */ /* 0x000fe2000f8e00ff */
[----:B------:R-:W-:Y:S01]  /*0450*/  BSSY.RECONVERGENT B1, `(.L_x_38) ;  /* 0x0000027000017945 */ /* 0x000fe20003800200 */
[----:B------:R-:W-:Y:S01]  /*0460*/  IMAD.MOV.U32 R6, RZ, RZ, R7 ;  /* 0x000000ffff067224 */ /* 0x000fe200078e0007 */
[----:B------:R-:W-:Y:S02]  /*0470*/  PLOP3.LUT P0, PT, PT, PT, UP0, 0x80, 0x8 ;  /* 0x000000000008781c */ /* 0x000fe40003f0f008 */
[----:B------:R-:W-:-:S02]  /*0480*/  CS2R R24, SRZ ;  /* 0x0000000000187805 */ /* 0x000fc4000001ff00 */
[----:B------:R-:W-:Y:S02]  /*0490*/  PLOP3.LUT P1, PT, PT, PT, UP1, 0x80, 0x8 ;  /* 0x000000000008781c */ /* 0x000fe40003f2f018 */
[----:B------:R-:W-:Y:S02]  /*04a0*/  LEA.HI.X R11, R11, RZ, R4, 0x5, P0 ;  /* 0x000000ff0b0b7211 */ /* 0x000fe400000f2c04 */
[----:B------:R-:W-:Y:S01]  /*04b0*/  LOP3.LUT R4, R15, 0xfffffffc, RZ, 0xc0, !PT ;  /* 0xfffffffc0f047812 */ /* 0x000fe200078ec0ff */
[----:B0-----:R-:W-:-:S08]  /*04c0*/  IMAD.X R9, RZ, RZ, UR6, P1 ;  /* 0x00000006ff097e24 */ /* 0x001fd000088e06ff */
.L_x_39:
[----:B0-----:R-:W-:-:S04]  /*04d0*/  IADD3 R18, P0, PT, R10, UR4, RZ ;  /* 0x000000040a127c10 */ /* 0x001fc8000ff1e0ff */
[----:B------:R-:W-:-:S05]  /*04e0*/  IADD3.X R19, PT, PT, R27, UR6, RZ, P0, !PT ;  /* 0x000000061b137c10 */ /* 0x000fca00087fe4ff */
[----:B------:R-:W2:Y:S01]  /*04f0*/  LDG.E.64 R14, desc[UR8][R18.64+0x8] ;  /* 0x00000808120e7981 */ /* 0x000ea2000c1e1b00 */
[----:B------:R-:W-:-:S06]  /*0500*/  UIADD3 UR7, UPT, UPT, UR4, 0x8, URZ ;  /* 0x0000000804077890 */ /* 0x000fcc000fffe0ff */
[----:B------:R-:W-:-:S05]  /*0510*/  IADD3 R22, P0, PT, R18, UR7, RZ ;  /* 0x0000000712167c10 */ /* 0x000fca000ff1e0ff */
[----:B------:R-:W-:Y:S01]  /*0520*/  IMAD.X R23, R19, 0x1, R9, P0 ;  /* 0x0000000113177824 */ /* 0x000fe200000e0609 */
[----:B--2--5:R-:W-:-:S07]  /*0530*/  DADD R28, R14, R28 ;  /* 0x000000000e1c7229 */ /* 0x024fce000000001c */
[----:B------:R0:W-:Y:S04]  /*0540*/  STG.E.64 desc[UR8][R18.64+0x8], R28 ;  /* 0x0000081c12007986 */ /* 0x0001e8000c101b08 */
[----:B------:R-:W2:Y:S01]  /*0550*/  LDG.E.64 R16, desc[UR8][R22.64+0x8] ;  /* 0x0000080816107981 */ /* 0x000ea2000c1e1b00 */
[----:B------:R-:W-:-:S05]  /*0560*/  IADD3 R14, P0, PT, R22, UR7, RZ ;  /* 0x00000007160e7c10 */ /* 0x000fca000ff1e0ff */
[----:B------:R-:W-:Y:S01]  /*0570*/  IMAD.X R15, R23, 0x1, R9, P0 ;  /* 0x00000001170f7824 */ /* 0x000fe200000e0609 */
[----:B--2---:R-:W-:-:S07]  /*0580*/  DADD R16, R28, R16 ;  /* 0x000000001c107229 */ /* 0x004fce0000000010 */
[----:B------:R1:W-:Y:S04]  /*0590*/  STG.E.64 desc[UR8][R22.64+0x8], R16 ;  /* 0x0000081016007986 */ /* 0x0003e8000c101b08 */
[----:B0-----:R-:W2:Y:S01]  /*05a0*/  LDG.E.64 R18, desc[UR8][R14.64+0x8] ;  /* 0x000008080e127981 */ /* 0x001ea2000c1e1b00 */
[----:B------:R-:W-:-:S05]  /*05b0*/  IADD3 R20, P0, PT, R14, UR7, RZ ;  /* 0x000000070e147c10 */ /* 0x000fca000ff1e0ff */
[----:B------:R-:W-:Y:S01]  /*05c0*/  IMAD.X R21, R15, 0x1, R9, P0 ;  /* 0x000000010f157824 */ /* 0x000fe200000e0609 */
[----:B--2---:R-:W-:-:S07]  /*05d0*/  DADD R18, R16, R18 ;  /* 0x0000000010127229 */ /* 0x004fce0000000012 */
[----:B------:R0:W-:Y:S04]  /*05e0*/  STG.E.64 desc[UR8][R14.64+0x8], R18 ;  /* 0x000008120e007986 */ /* 0x0001e8000c101b08 */
[----:B------:R-:W2:Y:S01]  /*05f0*/  LDG.E.64 R28, desc[UR8][R20.64+0x8] ;  /* 0x00000808141c7981 */ /* 0x000ea2000c1e1b00 */
[----:B------:R-:W-:Y:S01]  /*0600*/  IADD3 R24, P0, PT, R24, 0x4, RZ ;  /* 0x0000000418187810 */ /* 0x000fe20007f1e0ff */
[----:B------:R-:W-:-:S03]  /*0610*/  ULEA UR7, UR10, 0x20, 0x5 ;  /* 0x000000200a077891 */ /* 0x000fc6000f8e28ff */
[----:B------:R-:W-:Y:S01]  /*0620*/  IADD3 R26, P1, PT, R24, -R4, RZ ;  /* 0x80000004181a7210 */ /* 0x000fe20007f3e0ff */
[----:B------:R-:W-:-:S03]  /*0630*/  IMAD.X R25, RZ, RZ, R25, P0 ;  /* 0x000000ffff197224 */ /* 0x000fc600000e0619 */
[----:B------:R-:W-:Y:S01]  /*0640*/  ISETP.NE.U32.AND P0, PT, R26, RZ, PT ;  /* 0x000000ff1a00720c */ /* 0x000fe20003f05070 */
[----:B-1----:R-:W-:Y:S01]  /*0650*/  IMAD.X R16, R25, 0x1, ~R7, P1 ;  /* 0x0000000119107824 */ /* 0x002fe200008e0e07 */
[----:B------:R-:W-:-:S04]  /*0660*/  IADD3 R10, P1, PT, R10, UR7, RZ ;  /* 0x000000070a0a7c10 */ /* 0x000fc8000ff3e0ff */
[----:B------:R-:W-:Y:S01]  /*0670*/  ISETP.NE.AND.EX P0, PT, R16, RZ, PT, P0 ;  /* 0x000000ff1000720c */ /* 0x000fe20003f05300 */
[----:B------:R-:W-:Y:S01]  /*0680*/  IMAD.X R27, R27, 0x1, R11, P1 ;  /* 0x000000011b1b7824 */ /* 0x000fe200008e060b */
[----:B--2---:R-:W-:-:S07]  /*0690*/  DADD R28, R18, R28 ;  /* 0x00000000121c7229 */ /* 0x004fce000000001c */
[----:B------:R0:W-:Y:S04]  /*06a0*/  STG.E.64 desc[UR8][R20.64+0x8], R28 ;  /* 0x0000081c14007986 */ /* 0x0001e8000c101b08 */
[----:B------:R-:W-:Y:S05]  /*06b0*/  @P0 BRA `(.L_x_39) ;  /* 0xfffffffc00840947 */ /* 0x000fea000383ffff */
[----:B------:R-:W-:Y:S05]  /*06c0*/  BSYNC.RECONVERGENT B1 ;  /* 0x0000000000017941 */ /* 0x000fea0003800200 */
.L_x_38:
[C---:B------:R-:W-:Y:S02]  /*06d0*/  IADD3 R3, P1, PT, R24.reuse, R3, RZ ;  /* 0x0000000318037210 */ /* 0x040fe40007f3e0ff */
[----:B------:R-:W-:Y:S02]  /*06e0*/  IADD3 R24, P0, PT, R24, 0x1, RZ ;  /* 0x0000000118187810 */ /* 0x000fe40007f1e0ff */
[----:B------:R-:W-:Y:S01]  /*06f0*/  IADD3 R9, P2, PT, R3, 0x1, RZ ;  /* 0x0000000103097810 */ /* 0x000fe20007f5e0ff */
[----:B------:R-:W-:Y:S02]  /*0700*/  IMAD.X R0, R25, 0x1, R0, P1 ;  /* 0x0000000119007824 */ /* 0x000fe400008e0600 */
[----:B------:R-:W-:Y:S02]  /*0710*/  IMAD.X R25, RZ, RZ, R25, P0 ;  /* 0x000000ffff197224 */ /* 0x000fe400000e0619 */
[----:B0-----:R-:W-:-:S08]  /*0720*/  IMAD.X R14, RZ, RZ, R0, P2 ;  /* 0x000000ffff0e7224 */ /* 0x001fd000010e0600 */
.L_x_37:
[----:B------:R-:W-:Y:S05]  /*0730*/  BSYNC.RECONVERGENT B0 ;  /* 0x0000000000007941 */ /* 0x000fea0003800200 */
.L_x_36:
[----:B------:R-:W-:-:S04]  /*0740*/  ISETP.NE.U32.AND P0, PT, R8, RZ, PT ;  /* 0x000000ff0800720c */ /* 0x000fc80003f05070 */
[----:B------:R-:W-:-:S13]  /*0750*/  ISETP.NE.AND.EX P0, PT, R2, RZ, PT, P0 ;  /* 0x000000ff0200720c */ /* 0x000fda0003f05300 */
[----:B------:R-:W-:Y:S05]  /*0760*/  @!P0 EXIT ;  /* 0x000000000000894d */ /* 0x000fea0003800000 */
[----:B------:R-:W0:Y:S01]  /*0770*/  LDCU.64 UR12, c[0x0][0x398] ;  /* 0x00007300ff0c77ac */ /* 0x000e220008000a00 */
[----:B------:R-:W-:Y:S01]  /*0780*/  IADD3 R7, P0, PT, R9, R12, RZ ;  /* 0x0000000c09077210 */ /* 0x000fe20007f1e0ff */
[----:B------:R-:W-:-:S04]  /*0790*/  UIADD3 UR4, UP0, UPT, UR4, 0x8, URZ ;  /* 0x0000000804047890 */ /* 0x000fc8000ff1e0ff */
[C---:B------:R-:W-:Y:S02]  /*07a0*/  IMAD.X R10, R5.reuse, 0x1, R14, P0 ;  /* 0x00000001050a7824 */ /* 0x040fe400000e060e */
[----:B------:R-:W-:Y:S01]  /*07b0*/  IMAD R5, R5, UR10, RZ ;  /* 0x0000000a05057c24 */ /* 0x000fe2000f8e02ff */
[----:B------:R-:W-:Y:S01]  /*07c0*/  UIADD3.X UR6, UPT, UPT, URZ, UR6, URZ, UP0, !UPT ;  /* 0x00000006ff067290 */ /* 0x000fe200087fe4ff */
[----:B------:R-:W-:Y:S02]  /*07d0*/  IMAD R16, R10, UR10, RZ ;  /* 0x0000000a0a107c24 */ /* 0x000fe4000f8e02ff */
[----:B------:R-:W-:-:S04]  /*07e0*/  IMAD.WIDE.U32 R10, R7, UR10, R24 ;  /* 0x0000000a070a7c25 */ /* 0x000fc8000f8e0018 */
[----:B------:R-:W-:Y:S02]  /*07f0*/  IMAD R17, R7, UR11, R16 ;  /* 0x0000000b07117c24 */ /* 0x000fe4000f8e0210 */
[----:B------:R-:W-:Y:S01]  /*0800*/  IMAD R5, R12, UR11, R5 ;  /* 0x0000000b0c057c24 */ /* 0x000fe2000f8e0205 */
[----:B0-----:R-:W-:Y:S01]  /*0810*/  LEA R16, P0, R10, UR12, 0x3 ;  /* 0x0000000c0a107c11 */ /* 0x001fe2000f8018ff */
[----:B------:R-:W-:Y:S02]  /*0820*/  IMAD.IADD R17, R11, 0x1, R17 ;  /* 0x000000010b117824 */ /* 0x000fe400078e0211 */
[----:B------:R-:W-:-:S03]  /*0830*/  IMAD.WIDE.U32 R12, R12, UR10, RZ ;  /* 0x0000000a0c0c7c25 */ /* 0x000fc6000f8e00ff */
[----:B------:R-:W-:Y:S01]  /*0840*/  LEA.HI.X R17, R10, UR13, R17, 0x3, P0 ;  /* 0x0000000d0a117c11 */ /* 0x000fe200080f1c11 */
[----:B------:R-:W-:-:S07]  /*0850*/  IMAD.IADD R5, R13, 0x1, R5 ;  /* 0x000000010d057824 */ /* 0x000fce00078e0205 */
.L_x_40:
[----:B0-----:R-:W-:Y:S02]  /*0860*/  IMAD.MOV.U32 R10, RZ, RZ, R12 ;  /* 0x000000ffff0a7224 */ /* 0x001fe400078e000c */
[----:B------:R-:W-:Y:S02]  /*0870*/  IMAD.MOV.U32 R11, RZ, RZ, R5 ;  /* 0x000000ffff0b7224 */ /* 0x000fe400078e0005 */
[----:B------:R-:W-:Y:S02]  /*0880*/  IMAD R0, R0, UR10, RZ ;  /* 0x0000000a00007c24 */ /* 0x000fe4000f8e02ff */
[----:B------:R-:W-:-:S04]  /*0890*/  IMAD.WIDE.U32 R10, R3, UR10, R10 ;  /* 0x0000000a030a7c25 */ /* 0x000fc8000f8e000a */
[----:B------:R-:W-:Y:S01]  /*08a0*/  IMAD R3, R3, UR11, R0 ;  /* 0x0000000b03037c24 */ /* 0x000fe2000f8e0200 */
[----:B------:R-:W-:Y:S01]  /*08b0*/  IADD3 R4, P0, PT, R4, R10, RZ ;  /* 0x0000000a04047210 */ /* 0x000fe20007f1e0ff */
[----:B------:R-:W-:Y:S02]  /*08c0*/  IMAD.MOV.U32 R18, RZ, RZ, R16 ;  /* 0x000000ffff127224 */ /* 0x000fe400078e0010 */
[----:B------:R-:W-:Y:S01]  /*08d0*/  IMAD.MOV.U32 R19, RZ, RZ, R17 ;  /* 0x000000ffff137224 */ /* 0x000fe200078e0011 */
[----:B------:R-:W-:Y:S02]  /*08e0*/  IADD3.X R11, PT, PT, R6, R11, R3, P0, !PT ;  /* 0x0000000b060b7210 */ /* 0x000fe400007fe403 */
[----:B------:R-:W-:-:S04]  /*08f0*/  LEA R6, P0, R4, UR12, 0x3 ;  /* 0x0000000c04067c11 */ /* 0x000fc8000f8018ff */
[----:B------:R-:W-:Y:S02]  /*0900*/  LEA.HI.X R7, R4, UR13, R11, 0x3, P0 ;  /* 0x0000000d04077c11 */ /* 0x000fe400080f1c0b */
[----:B------:R-:W2:Y:S04]  /*0910*/  LDG.E.64 R10, desc[UR8][R18.64] ;  /* 0x00000008120a7981 */ /* 0x000ea8000c1e1b00 */
[----:B------:R-:W2:Y:S01]  /*0920*/  LDG.E.64 R6, desc[UR8][R6.64] ;  /* 0x0000000806067981 */ /* 0x000ea2000c1e1b00 */
[----:B------:R-:W-:Y:S01]  /*0930*/  IADD3 R16, P0, PT, R18, UR4, RZ ;  /* 0x0000000412107c10 */ /* 0x000fe2000ff1e0ff */
[----:B------:R-:W-:Y:S01]  /*0940*/  IMAD.MOV.U32 R4, RZ, RZ, R24 ;  /* 0x000000ffff047224 */ /* 0x000fe200078e0018 */
[----:B------:R-:W-:Y:S01]  /*0950*/  IADD3 R8, P1, PT, R8, -0x1, RZ ;  /* 0xffffffff08087810 */ /* 0x000fe20007f3e0ff */
[----:B------:R-:W-:Y:S01]  /*0960*/  IMAD.MOV.U32 R3, RZ, RZ, R9 ;  /* 0x000000ffff037224 */ /* 0x000fe200078e0009 */
[----:B------:R-:W-:Y:S01]  /*0970*/  IADD3.X R17, PT, PT, R19, UR6, RZ, P0, !PT ;  /* 0x0000000613117c10 */ /* 0x000fe200087fe4ff */
[----:B------:R-:W-:Y:S01]  /*0980*/  IMAD.MOV.U32 R0, RZ, RZ, R14 ;  /* 0x000000ffff007224 */ /* 0x000fe200078e000e */
[----:B------:R-:W-:-:S02]  /*0990*/  IADD3.X R2, PT, PT, R2, -0x1, RZ, P1, !PT ;  /* 0xffffffff02027810 */ /* 0x000fc40000ffe4ff */
[----:B------:R-:W-:Y:S02]  /*09a0*/  ISETP.NE.U32.AND P0, PT, R8, RZ, PT ;  /* 0x000000ff0800720c */ /* 0x000fe40003f05070 */
[----:B------:R-:W-:Y:S02]  /*09b0*/  IADD3 R24, P1, PT, R24, 0x1, RZ ;  /* 0x0000000118187810 */ /* 0x000fe40007f3e0ff */
[----:B------:R-:W-:Y:S02]  /*09c0*/  ISETP.NE.AND.EX P0, PT, R2, RZ, PT, P0 ;  /* 0x000000ff0200720c */ /* 0x000fe40003f05300 */
[----:B------:R-:W-:-:S05]  /*09d0*/  IADD3 R9, P2, PT, R9, 0x1, RZ ;  /* 0x0000000109097810 */ /* 0x000fca0007f5e0ff */
[----:B------:R-:W-:Y:S01]  /*09e0*/  IMAD.X R14, RZ, RZ, R14, P2 ;  /* 0x000000ffff0e7224 */ /* 0x000fe200010e060e */
[----:B--2---:R-:W-:Y:S01]  /*09f0*/  DADD R10, R6, R10 ;  /* 0x00000000060a7229 */ /* 0x004fe2000000000a */
[--C-:B------:R-:W-:Y:S02]  /*0a00*/  IMAD.MOV.U32 R6, RZ, RZ, R25.reuse ;  /* 0x000000ffff067224 */ /* 0x100fe400078e0019 */
[----:B------:R-:W-:-:S04]  /*0a10*/  IMAD.X R25, RZ, RZ, R25, P1 ;  /* 0x000000ffff197224 */ /* 0x000fc800008e0619 */
[----:B------:R0:W-:Y:S01]  /*0a20*/  STG.E.64 desc[UR8][R18.64], R10 ;  /* 0x0000000a12007986 */ /* 0x0001e2000c101b08 */
[----:B------:R-:W-:Y:S05]  /*0a30*/  @P0 BRA `(.L_x_40) ;  /* 0xfffffffc00880947 */ /* 0x000fea000383ffff */
[----:B------:R-:W-:Y:S05]  /*0a40*/  EXIT ;  /* 0x000000000000794d */ /* 0x000fea0003800000 */
.L_x_41:
        /* <DEDUP_REMOVED lines=11> */
.L_x_62:


//--------------------- .text._Z20get_pixel_similaritylllPKdS0_Pd --------------------------
	.section	.text._Z20get_pixel_similaritylllPKdS0_Pd,"ax",@progbits
	.align	128
        .global         _Z20get_pixel_similaritylllPKdS0_Pd
        .type           _Z20get_pixel_similaritylllPKdS0_Pd,@function
        .size           _Z20get_pixel_similaritylllPKdS0_Pd,(.L_x_63 - _Z20get_pixel_similaritylllPKdS0_Pd)
        .other          _Z20get_pixel_similaritylllPKdS0_Pd,@"STO_CUDA_ENTRY STV_DEFAULT"
_Z20get_pixel_similaritylllPKdS0_Pd:
.text._Z20get_pixel_similaritylllPKdS0_Pd:
        /* <DEDUP_REMOVED lines=22> */
[----:B------:R-:W0:Y:S01]  /*0160*/  LDCU.64 UR6, c[0x0][0x398] ;  /* 0x00007300ff0677ac */ /* 0x000e220008000a00 */
[C---:B------:R-:W-:Y:S01]  /*0170*/  IMAD.WIDE.U32 R4, R9.reuse, UR12, RZ ;  /* 0x0000000c09047c25 */ /* 0x040fe2000f8e00ff */
[----:B------:R-:W1:Y:S03]  /*0180*/  LDCU.128 UR16, c[0x0][0x3a0] ;  /* 0x00007400ff1077ac */ /* 0x000e660008000c00 */
[----:B------:R-:W-:Y:S01]  /*0190*/  IMAD.MOV.U32 R3, RZ, RZ, RZ ;  /* 0x000000ffff037224 */ /* 0x000fe200078e00ff */
[----:B------:R-:W-:Y:S01]  /*01a0*/  IADD3 R0, P1, PT, R12, R4, RZ ;  /* 0x000000040c007210 */ /* 0x000fe20007f3e0ff */
[C---:B------:R-:W-:Y:S01]  /*01b0*/  IMAD R5, R9.reuse, UR13, R5 ;  /* 0x0000000d09057c24 */ /* 0x040fe2000f8e0205 */
[----:B------:R-:W2:Y:S01]  /*01c0*/  LDCU.64 UR4, c[0x0][0x358] ;  /* 0x00006b00ff0477ac */ /* 0x000ea20008000a00 */
[----:B------:R-:W-:-:S04]  /*01d0*/  IMAD.WIDE.U32 R6, R9, UR10, R2 ;  /* 0x0000000a09067c25 */ /* 0x000fc8000f8e0002 */
[----:B------:R-:W-:Y:S02]  /*01e0*/  IMAD R9, R9, UR11, R7 ;  /* 0x0000000b09097c24 */ /* 0x000fe4000f8e0207 */
[----:B------:R-:W-:Y:S01]  /*01f0*/  IMAD.X R3, RZ, RZ, R5, P1 ;  /* 0x000000ffff037224 */ /* 0x000fe200008e0605 */
[----:B0-----:R-:W-:Y:S02]  /*0200*/  LEA R10, P0, R6, UR6, 0x3 ;  /* 0x00000006060a7c11 */ /* 0x001fe4000f8018ff */
[----:B-1----:R-:W-:Y:S02]  /*0210*/  LEA R8, P2, R0, UR16, 0x3 ;  /* 0x0000001000087c11 */ /* 0x002fe4000f8418ff */
[----:B------:R-:W-:Y:S02]  /*0220*/  LEA.HI.X R11, R6, UR7, R9, 0x3, P0 ;  /* 0x00000007060b7c11 */ /* 0x000fe400080f1c09 */
[----:B------:R-:W-:-:S03]  /*0230*/  LEA.HI.X R9, R0, UR17, R3, 0x3, P2 ;  /* 0x0000001100097c11 */ /* 0x000fc600090f1c03 */
[----:B--2---:R-:W2:Y:S04]  /*0240*/  LDG.E.64 R6, desc[UR4][R10.64] ;  /* 0x000000040a067981 */ /* 0x004ea8000c1e1b00 */
[----:B------:R-:W2:Y:S01]  /*0250*/  LDG.E.64 R8, desc[UR4][R8.64] ;  /* 0x0000000408087981 */ /* 0x000ea2000c1e1b00 */
[----:B------:R-:W-:Y:S02]  /*0260*/  HFMA2 R13, -RZ, RZ, 0, 0 ;  /* 0x00000000ff0d7431 */ /* 0x000fe400000001ff */
[----:B------:R-:W-:-:S04]  /*0270*/  IMAD R5, R5, UR10, RZ ;  /* 0x0000000a05057c24 */ /* 0x000fc8000f8e02ff */
[----:B------:R-:W-:Y:S02]  /*0280*/  IMAD R3, R4, UR11, R5 ;  /* 0x0000000b04037c24 */ /* 0x000fe4000f8e0205 */
[----:B------:R-:W-:-:S04]  /*0290*/  IMAD.WIDE.U32 R12, R2, UR12, R12 ;  /* 0x0000000c020c7c25 */ /* 0x000fc8000f8e000c */
[----:B------:R-:W-:Y:S02]  /*02a0*/  IMAD R13, R2, UR13, R13 ;  /* 0x0000000d020d7c24 */ /* 0x000fe4000f8e020d */
[----:B------:R-:W-:-:S03]  /*02b0*/  IMAD.WIDE.U32 R4, R4, UR10, R12 ;  /* 0x0000000a04047c25 */ /* 0x000fc6000f8e000c */
[----:B------:R-:W-:Y:S02]  /*02c0*/  LEA R2, P0, R4, UR18, 0x3 ;  /* 0x0000001204027c11 */ /* 0x000fe4000f8018ff */
[----:B------:R-:W-:-:S04]  /*02d0*/  IADD3 R3, PT, PT, R5, R3, RZ ;  /* 0x0000000305037210 */ /* 0x000fc80007ffe0ff */
[----:B------:R-:W-:Y:S01]  /*02e0*/  LEA.HI.X R3, R4, UR19, R3, 0x3, P0 ;  /* 0x0000001304037c11 */ /* 0x000fe200080f1c03 */
[----:B--2---:R-:W-:-:S08]  /*02f0*/  DADD R6, R6, -R8 ;  /* 0x0000000006067229 */ /* 0x004fd00000000808 */
[----:B------:R-:W-:-:S07]  /*0300*/  DMUL R6, R6, R6 ;  /* 0x0000000606067228 */ /* 0x000fce0000000000 */
[----:B------:R-:W-:Y:S01]  /*0310*/  STG.E.64 desc[UR4][R2.64], R6 ;  /* 0x0000000602007986 */ /* 0x000fe2000c101b04 */
[----:B------:R-:W-:Y:S05]  /*0320*/  EXIT ;  /* 0x000000000000794d */ /* 0x000fea0003800000 */
.L_x_42:
        /* <DEDUP_REMOVED lines=13> */
.L_x_63:


//--------------------- .text._Z24traceback_correspondencelllPKdPlPc --------------------------
	.section	.text._Z24traceback_correspondencelllPKdPlPc,"ax",@progbits
	.align	128
        .global         _Z24traceback_correspondencelllPKdPlPc
        .type           _Z24traceback_correspondencelllPKdPlPc,@function
        .size           _Z24traceback_correspondencelllPKdPlPc,(.L_x_64 - _Z24traceback_correspondencelllPKdPlPc)
        .other          _Z24traceback_correspondencelllPKdPlPc,@"STO_CUDA_ENTRY STV_DEFAULT"
_Z24traceback_correspondencelllPKdPlPc:
.text._Z24traceback_correspondencelllPKdPlPc:
[----:B------:R-:W0:Y:S01]  /*0000*/  LDC R1, c[0x0][0x37c] ;  /* 0x0000df00ff017b82 */ /* 0x000e220000000800 */
[----:B------:R-:W1:Y:S07]  /*0010*/  S2R R0, SR_TID.Y ;  /* 0x0000000000007919 */ /* 0x000e6e0000002200 */
[----:B------:R-:W1:Y:S01]  /*0020*/  S2UR UR4, SR_CTAID.Y ;  /* 0x00000000000479c3 */ /* 0x000e620000002600 */
[----:B------:R-:W2:Y:S01]  /*0030*/  LDCU.64 UR6, c[0x0][0x380] ;  /* 0x00007000ff0677ac */ /* 0x000ea20008000a00 */
[----:B0-----:R-:W-:-:S06]  /*0040*/  VIADD R1, R1, 0xffffffd0 ;  /* 0xffffffd001017836 */ /* 0x001fcc0000000000 */
[----:B------:R-:W1:Y:S02]  /*0050*/  LDC R3, c[0x0][0x364] ;  /* 0x0000d900ff037b82 */ /* 0x000e640000000800 */
[----:B-1----:R-:W-:-:S05]  /*0060*/  IMAD R3, R3, UR4, R0 ;  /* 0x0000000403037c24 */ /* 0x002fca000f8e0200 */
[----:B--2---:R-:W-:-:S04]  /*0070*/  ISETP.GE.U32.AND P0, PT, R3, UR6, PT ;  /* 0x0000000603007c0c */ /* 0x004fc8000bf06070 */
[----:B------:R-:W-:-:S13]  /*0080*/  ISETP.GE.AND.EX P0, PT, RZ, UR7, PT, P0 ;  /* 0x00000007ff007c0c */ /* 0x000fda000bf06300 */
[----:B------:R-:W-:Y:S05]  /*0090*/  @P0 EXIT ;  /* 0x000000000000094d */ /* 0x000fea0003800000 */
[----:B------:R-:W0:Y:S01]  /*00a0*/  LDC.64 R12, c[0x0][0x390] ;  /* 0x0000e400ff0c7b82 */ /* 0x000e220000000a00 */
[----:B------:R-:W1:Y:S02]  /*00b0*/  LDCU.64 UR8, c[0x0][0x388] ;  /* 0x00007100ff0877ac */ /* 0x000e640008000a00 */
[----:B-1----:R-:W-:-:S04]  /*00c0*/  UIADD3 UR6, UP0, UPT, UR8, -0x1, URZ ;  /* 0xffffffff08067890 */ /* 0x002fc8000ff1e0ff */
[----:B------:R-:W-:Y:S01]  /*00d0*/  UIADD3.X UR7, UPT, UPT, UR9, -0x1, URZ, UP0, !UPT ;  /* 0xffffffff09077890 */ /* 0x000fe200087fe4ff */
[----:B0-----:R-:W-:-:S04]  /*00e0*/  IADD3 R0, P1, PT, R12, -0x1, RZ ;  /* 0xffffffff0c007810 */ /* 0x001fc80007f3e0ff */
[----:B------:R-:W-:Y:S02]  /*00f0*/  ISETP.NE.U32.AND P0, PT, R0, RZ, PT ;  /* 0x000000ff0000720c */ /* 0x000fe40003f05070 */
[----:B------:R-:W-:Y:S02]  /*0100*/  IADD3.X R21, PT, PT, R13, -0x1, RZ, P1, !PT ;  /* 0xffffffff0d157810 */ /* 0x000fe40000ffe4ff */
[----:B------:R-:W-:Y:S02]  /*0110*/  ISETP.EQ.U32.AND P1, PT, RZ, UR6, PT ;  /* 0x00000006ff007c0c */ /* 0x000fe4000bf22070 */
[----:B------:R-:W-:-:S04]  /*0120*/  ISETP.NE.AND.EX P0, PT, R21, RZ, PT, P0 ;  /* 0x000000ff1500720c */ /* 0x000fc80003f05300 */
[----:B------:R-:W-:-:S13]  /*0130*/  ISETP.EQ.OR.EX P0, PT, RZ, UR7, !P0, P1 ;  /* 0x00000007ff007c0c */ /* 0x000fda000c702710 */
[----:B------:R-:W-:Y:S05]  /*0140*/  @P0 EXIT ;  /* 0x000000000000094d */ /* 0x000fea0003800000 */
[C---:B------:R-:W-:Y:S01]  /*0150*/  IMAD.WIDE.U32 R14, R3.reuse, UR8, RZ ;  /* 0x00000008030e7c25 */ /* 0x040fe2000f8e00ff */
[----:B------:R-:W-:Y:S01]  /*0160*/  SHF.L.U64.HI R22, R12, 0x3, R13 ;  /* 0x000000030c167819 */ /* 0x000fe2000001020d */
[----:B------:R-:W0:Y:S02]  /*0170*/  LDCU.64 UR4, c[0x0][0x358] ;  /* 0x00006b00ff0477ac */ /* 0x000e240008000a00 */
[----:B------:R-:W-:Y:S02]  /*0180*/  IMAD R20, R3, UR9, R15 ;  /* 0x0000000903147c24 */ /* 0x000fe4000f8e020f */
[-C--:B------:R-:W-:Y:S01]  /*0190*/  IMAD.WIDE.U32 R16, R14, R12.reuse, RZ ;  /* 0x0000000c0e107225 */ /* 0x080fe200078e00ff */
[----:B------:R-:W1:Y:S03]  /*01a0*/  LDCU.64 UR10, c[0x0][0x3a0] ;  /* 0x00007400ff0a77ac */ /* 0x000e660008000a00 */
[----:B------:R-:W-:Y:S01]  /*01b0*/  IMAD R2, R20, R12, RZ ;  /* 0x0000000c14027224 */ /* 0x000fe200078e02ff */
[----:B------:R-:W2:Y:S01]  /*01c0*/  LDCU.128 UR12, c[0x0][0x390] ;  /* 0x00007200ff0c77ac */ /* 0x000ea20008000c00 */
[----:B------:R-:W-:-:S02]  /*01d0*/  IMAD.U32 R11, RZ, RZ, UR6 ;  /* 0x00000006ff0b7e24 */ /* 0x000fc4000f8e00ff */
[----:B------:R-:W-:Y:S02]  /*01e0*/  IMAD R23, R14, R13, R2 ;  /* 0x0000000d0e177224 */ /* 0x000fe400078e0202 */
[----:B------:R-:W-:Y:S02]  /*01f0*/  IMAD.U32 R13, RZ, RZ, UR7 ;  /* 0x00000007ff0d7e24 */ /* 0x000fe4000f8e00ff */
[----:B------:R-:W-:-:S07]  /*0200*/  IMAD.IADD R23, R17, 0x1, R23 ;  /* 0x0000000111177824 */ /* 0x000fce00078e0217 */
.L_x_43:
[----:B------:R-:W-:Y:S01]  /*0210*/  IADD3 R5, P0, PT, R11, -0x1, RZ ;  /* 0xffffffff0b057810 */ /* 0x000fe20007f1e0ff */
[----:B------:R-:W-:Y:S02]  /*0220*/  IMAD.MOV.U32 R2, RZ, RZ, R16 ;  /* 0x000000ffff027224 */ /* 0x000fe400078e0010 */
[----:B------:R-:W-:Y:S01]  /*0230*/  IMAD.MOV.U32 R3, RZ, RZ, R23 ;  /* 0x000000ffff037224 */ /* 0x000fe200078e0017 */
[----:B------:R-:W-:Y:S01]  /*0240*/  IADD3.X R4, PT, PT, R13, -0x1, RZ, P0, !PT ;  /* 0xffffffff0d047810 */ /* 0x000fe200007fe4ff */
[----:B--2---:R-:W-:-:S04]  /*0250*/  IMAD.WIDE.U32 R2, R5, UR12, R2 ;  /* 0x0000000c05027c25 */ /* 0x004fc8000f8e0002 */
[----:B------:R-:W-:Y:S01]  /*0260*/  IMAD R6, R4, UR12, RZ ;  /* 0x0000000c04067c24 */ /* 0x000fe2000f8e02ff */
[----:B------:R-:W-:-:S03]  /*0270*/  IADD3 R4, P0, PT, R0, R2, RZ ;  /* 0x0000000200047210 */ /* 0x000fc60007f1e0ff */
[----:B------:R-:W-:Y:S01]  /*0280*/  IMAD R6, R5, UR13, R6 ;  /* 0x0000000d05067c24 */ /* 0x000fe2000f8e0206 */
[----:B------:R-:W-:-:S04]  /*0290*/  LEA R2, P1, R4, UR14, 0x3 ;  /* 0x0000000e04027c11 */ /* 0x000fc8000f8218ff */
[----:B------:R-:W-:Y:S02]  /*02a0*/  IADD3.X R3, PT, PT, R21, R3, R6, P0, !PT ;  /* 0x0000000315037210 */ /* 0x000fe400007fe406 */
[----:B------:R-:W-:Y:S02]  /*02b0*/  LEA R18, P0, R12, R2, 0x3 ;  /* 0x000000020c127211 */ /* 0x000fe400078018ff */
[----:B------:R-:W-:-:S05]  /*02c0*/  LEA.HI.X R3, R4, UR15, R3, 0x3, P1 ;  /* 0x0000000f04037c11 */ /* 0x000fca00088f1c03 */
[----:B------:R-:W-:Y:S01]  /*02d0*/  IMAD.X R19, R22, 0x1, R3, P0 ;  /* 0x0000000116137824 */ /* 0x000fe200000e0603 */
[----:B0-----:R-:W2:Y:S04]  /*02e0*/  LDG.E.64 R8, desc[UR4][R2.64+-0x8] ;  /* 0xfffff80402087981 */ /* 0x001ea8000c1e1b00 */
[----:B------:R-:W3:Y:S04]  /*02f0*/  LDG.E.64 R4, desc[UR4][R2.64] ;  /* 0x0000000402047981 */ /* 0x000ee8000c1e1b00 */
[----:B------:R-:W2:Y:S01]  /*0300*/  LDG.E.64 R18, desc[UR4][R18.64+-0x8] ;  /* 0xfffff80412127981 */ /* 0x000ea2000c1e1b00 */
[----:B------:R-:W-:-:S02]  /*0310*/  IMAD.MOV.U32 R6, RZ, RZ, 0x1 ;  /* 0x00000001ff067424 */ /* 0x000fc400078e00ff */
[----:B------:R-:W-:Y:S01]  /*0320*/  IMAD.MOV.U32 R7, RZ, RZ, 0x0 ;  /* 0x00000000ff077424 */ /* 0x000fe200078e00ff */
[----:B------:R-:W-:Y:S04]  /*0330*/  STL.64 [R1+0x8], RZ ;  /* 0x000008ff01007387 */ /* 0x000fe80000100a00 */
[----:B------:R-:W-:Y:S04]  /*0340*/  STL.64 [R1], R6 ;  /* 0x0000000601007387 */ /* 0x000fe80000100a00 */
[----:B------:R-:W-:Y:S04]  /*0350*/  STL.64 [R1+0x10], R6 ;  /* 0x0000100601007387 */ /* 0x000fe80000100a00 */
[----:B------:R-:W-:Y:S04]  /*0360*/  STL.64 [R1+0x18], R6 ;  /* 0x0000180601007387 */ /* 0x000fe80000100a00 */
[----:B------:R0:W-:Y:S04]  /*0370*/  STL.64 [R1+0x20], R6 ;  /* 0x0000200601007387 */ /* 0x0001e80000100a00 */
[----:B------:R4:W-:Y:S01]  /*0380*/  STL.64 [R1+0x28], RZ ;  /* 0x000028ff01007387 */ /* 0x0009e20000100a00 */
[----:B--2---:R-:W-:-:S02]  /*0390*/  DSETP.GEU.AND P1, PT, R8, R18, PT ;  /* 0x000000120800722a */ /* 0x004fc40003f2e000 */
[--C-:B---3--:R-:W-:Y:S02]  /*03a0*/  DSETP.GEU.AND P0, PT, R8, R4.reuse, PT ;  /* 0x000000040800722a */ /* 0x108fe40003f0e000 */
[----:B------:R-:W-:Y:S01]  /*03b0*/  DSETP.GEU.AND P2, PT, R18, R4, PT ;  /* 0x000000041200722a */ /* 0x000fe20003f4e000 */
[----:B------:R-:W-:-:S03]  /*03c0*/  IMAD.MOV.U32 R4, RZ, RZ, 0x1 ;  /* 0x00000001ff047424 */ /* 0x000fc600078e00ff */
[----:B------:R-:W-:-:S06]  /*03d0*/  SEL R10, RZ, 0x2, !P0 ;  /* 0x00000002ff0a7807 */ /* 0x000fcc0004000000 */
[----:B------:R-:W-:-:S05]  /*03e0*/  @P1 SEL R10, R4, 0x2, !P2 ;  /* 0x00000002040a1807 */ /* 0x000fca0005000000 */
[----:B------:R-:W-:-:S05]  /*03f0*/  IMAD.U32 R10, R10, 0x8, R1 ;  /* 0x000000080a0a7824 */ /* 0x000fca00078e0001 */
[----:B------:R-:W2:Y:S04]  /*0400*/  LDL.64 R2, [R10] ;  /* 0x000000000a027983 */ /* 0x000ea80000100a00 */
[----:B------:R-:W3:Y:S01]  /*0410*/  LDL.64 R4, [R10+0x18] ;  /* 0x000018000a047983 */ /* 0x000ee20000100a00 */
[----:B------:R-:W-:-:S14]  /*0420*/  DSETP.LT.AND P0, PT, R8, R18, !P0 ;  /* 0x000000120800722a */ /* 0x000fdc0004701000 */
[----:B------:R-:W5:Y:S01]  /*0430*/  @P0 LDC.64 R8, c[0x0][0x3a8] ;  /* 0x0000ea00ff080b82 */ /* 0x000f620000000a00 */
[----:B0-----:R-:W-:Y:S01]  /*0440*/  IMAD.MOV.U32 R6, RZ, RZ, 0x1 ;  /* 0x00000001ff067424 */ /* 0x001fe200078e00ff */
[----:B--2---:R-:W-:-:S05]  /*0450*/  IADD3 R11, P1, PT, -R2, R11, RZ ;  /* 0x0000000b020b7210 */ /* 0x004fca0007f3e1ff */
[----:B------:R-:W-:Y:S01]  /*0460*/  IMAD.X R13, R13, 0x1, ~R3, P1 ;  /* 0x000000010d0d7824 */ /* 0x000fe200008e0e03 */
[----:B------:R-:W-:Y:S02]  /*0470*/  IADD3 R3, P2, PT, R11, R14, RZ ;  /* 0x0000000e0b037210 */ /* 0x000fe40007f5e0ff */
[----:B---3--:R-:W-:Y:S02]  /*0480*/  IADD3 R0, P1, PT, -R4, R0, RZ ;  /* 0x0000000004007210 */ /* 0x008fe40007f3e1ff */
[----:B-----5:R-:W-:Y:S01]  /*0490*/  @P0 IADD3 R8, P3, PT, R3, R8, RZ ;  /* 0x0000000803080210 */ /* 0x020fe20007f7e0ff */
[----:B------:R-:W-:Y:S01]  /*04a0*/  IMAD.X R4, R13, 0x1, R20, P2 ;  /* 0x000000010d047824 */ /* 0x000fe200010e0614 */
[----:B-1----:R-:W-:Y:S01]  /*04b0*/  LEA R2, P2, R3, UR10, 0x3 ;  /* 0x0000000a03027c11 */ /* 0x002fe2000f8418ff */
[----:B------:R-:W-:Y:S02]  /*04c0*/  IMAD.X R21, R21, 0x1, ~R5, P1 ;  /* 0x0000000115157824 */ /* 0x000fe400008e0e05 */
[----:B------:R-:W-:Y:S01]  /*04d0*/  @P0 IMAD.X R9, R4, 0x1, R9, P3 ;  /* 0x0000000104090824 */ /* 0x000fe200018e0609 */
[----:B------:R-:W-:Y:S01]  /*04e0*/  LEA.HI.X R3, R3, UR11, R4, 0x3, P2 ;  /* 0x0000000b03037c11 */ /* 0x000fe200090f1c04 */
[----:B------:R-:W-:-:S02]  /*04f0*/  IMAD.MOV.U32 R4, RZ, RZ, R0 ;  /* 0x000000ffff047224 */ /* 0x000fc400078e0000 */
[----:B------:R-:W-:Y:S01]  /*0500*/  IMAD.MOV.U32 R5, RZ, RZ, R21 ;  /* 0x000000ffff057224 */ /* 0x000fe200078e0015 */
[----:B------:R-:W-:-:S04]  /*0510*/  ISETP.NE.U32.AND P1, PT, R11, RZ, PT ;  /* 0x000000ff0b00720c */ /* 0x000fc80003f25070 */
[----:B------:R4:W-:Y:S04]  /*0520*/  STG.E.64 desc[UR4][R2.64], R4 ;  /* 0x0000000402007986 */ /* 0x0009e8000c101b04 */
[----:B------:R4:W-:Y:S01]  /*0530*/  @P0 STG.E.U8 desc[UR4][R8.64], R6 ;  /* 0x0000000608000986 */ /* 0x0009e2000c101104 */
[----:B------:R-:W-:Y:S02]  /*0540*/  ISETP.NE.U32.AND P0, PT, R0, RZ, PT ;  /* 0x000000ff0000720c */ /* 0x000fe40003f05070 */
[----:B------:R-:W-:Y:S02]  /*0550*/  ISETP.NE.AND.EX P1, PT, R13, RZ, PT, P1 ;  /* 0x000000ff0d00720c */ /* 0x000fe40003f25310 */
[----:B------:R-:W-:-:S13]  /*0560*/  ISETP.NE.AND.EX P0, PT, R21, RZ, PT, P0 ;  /* 0x000000ff1500720c */ /* 0x000fda0003f05300 */
[----:B----4-:R-:W-:Y:S05]  /*0570*/  @P0 BRA P1, `(.L_x_43) ;  /* 0xfffffffc00240947 */ /* 0x010fea000083ffff */
[----:B------:R-:W-:Y:S05]  /*0580*/  EXIT ;  /* 0x000000000000794d */ /* 0x000fea0003800000 */
.L_x_44:
        /* <DEDUP_REMOVED lines=15> */
.L_x_64:


//--------------------- .text._Z10find_costsllldPKdPd --------------------------
	.section	.text._Z10find_costsllldPKdPd,"ax",@progbits
	.align	128
        .global         _Z10find_costsllldPKdPd
        .type           _Z10find_costsllldPKdPd,@function
        .size           _Z10find_costsllldPKdPd,(.L_x_65 - _Z10find_costsllldPKdPd)
        .other          _Z10find_costsllldPKdPd,@"STO_CUDA_ENTRY STV_DEFAULT"
_Z10find_costsllldPKdPd:
.text._Z10find_costsllldPKdPd:
[----:B------:R-:W0:Y:S01]  /*0000*/  LDC R1, c[0x0][0x37c] ;  /* 0x0000df00ff017b82 */ /* 0x000e220000000800 */
[----:B------:R-:W1:Y:S07]  /*0010*/  LDCU.64 UR8, c[0x0][0x390] ;  /* 0x00007200ff0877ac */ /* 0x000e6e0008000a00 */
[----:B------:R-:W2:Y:S01]  /*0020*/  S2UR UR4, SR_CTAID.X ;  /* 0x00000000000479c3 */ /* 0x000ea20000002500 */
[----:B0-----:R-:W-:Y:S01]  /*0030*/  VIADD R1, R1, 0xffffffe8 ;  /* 0xffffffe801017836 */ /* 0x001fe20000000000 */
[----:B------:R-:W1:Y:S02]  /*0040*/  LDCU.64 UR10, c[0x0][0x388] ;  /* 0x00007100ff0a77ac */ /* 0x000e640008000a00 */
[----:B-1----:R-:W-:-:S04]  /*0050*/  UIADD3 UR12, UP0, UPT, UR8, UR10, URZ ;  /* 0x0000000a080c7290 */ /* 0x002fc8000ff1e0ff */
[----:B------:R-:W-:Y:S02]  /*0060*/  UIADD3.X UR6, UPT, UPT, UR9, UR11, URZ, UP0, !UPT ;  /* 0x0000000b09067290 */ /* 0x000fe400087fe4ff */
[----:B------:R-:W-:-:S04]  /*0070*/  UISETP.GE.U32.AND UP0, UPT, UR12, 0x1, UPT ;  /* 0x000000010c00788c */ /* 0x000fc8000bf06070 */
[----:B------:R-:W-:-:S06]  /*0080*/  UISETP.GE.AND.EX UP0, UPT, UR6, URZ, UPT, UP0 ;  /* 0x000000ff0600728c */ /* 0x000fcc000bf06300 */
[----:B------:R-:W-:-:S13]  /*0090*/  PLOP3.LUT P0, PT, PT, PT, UP0, 0x80, 0x8 ;  /* 0x000000000008781c */ /* 0x000fda0003f0f008 */
[----:B--2---:R-:W-:Y:S05]  /*00a0*/  @!P0 EXIT ;  /* 0x000000000000894d */ /* 0x004fea0003800000 */
[----:B------:R-:W0:Y:S01]  /*00b0*/  S2R R3, SR_TID.Y ;  /* 0x0000000000037919 */ /* 0x000e220000002200 */
[----:B------:R-:W1:Y:S01]  /*00c0*/  LDC R0, c[0x0][0x360] ;  /* 0x0000d800ff007b82 */ /* 0x000e620000000800 */
[----:B------:R-:W0:Y:S01]  /*00d0*/  LDCU UR5, c[0x0][0x364] ;  /* 0x00006c80ff0577ac */ /* 0x000e220008000800 */
[----:B------:R-:W0:Y:S01]  /*00e0*/  S2R R2, SR_CTAID.Y ;  /* 0x0000000000027919 */ /* 0x000e220000002600 */
[----:B------:R-:W2:Y:S01]  /*00f0*/  LDCU.64 UR14, c[0x0][0x380] ;  /* 0x00007000ff0e77ac */ /* 0x000ea20008000a00 */
[----:B------:R-:W1:Y:S01]  /*0100*/  S2R R5, SR_TID.X ;  /* 0x0000000000057919 */ /* 0x000e620000002100 */
[----:B------:R-:W-:-:S04]  /*0110*/  UISETP.NE.U32.AND UP0, UPT, UR12, 0x1, UPT ;  /* 0x000000010c00788c */ /* 0x000fc8000bf05070 */
[----:B------:R-:W-:Y:S01]  /*0120*/  UISETP.NE.AND.EX UP0, UPT, UR6, URZ, UPT, UP0 ;  /* 0x000000ff0600728c */ /* 0x000fe2000bf05300 */
[----:B0-----:R-:W-:Y:S02]  /*0130*/  IMAD R3, R2, UR5, R3 ;  /* 0x0000000502037c24 */ /* 0x001fe4000f8e0203 */
[----:B-1----:R-:W-:-:S03]  /*0140*/  IMAD R0, R0, UR4, R5 ;  /* 0x0000000400007c24 */ /* 0x002fc6000f8e0205 */
[C---:B--2---:R-:W-:Y:S01]  /*0150*/  ISETP.LT.U32.AND P1, PT, R3.reuse, UR14, PT ;  /* 0x0000000e03007c0c */ /* 0x044fe2000bf21070 */
[C---:B------:R-:W-:Y:S01]  /*0160*/  IMAD.WIDE.U32 R8, R3.reuse, UR10, RZ ;  /* 0x0000000a03087c25 */ /* 0x040fe2000f8e00ff */
[----:B------:R-:W-:Y:S01]  /*0170*/  UMOV UR4, URZ ;  /* 0x000000ff00047c82 */ /* 0x000fe20008000000 */
[C---:B------:R-:W-:Y:S02]  /*0180*/  ISETP.GE.U32.AND P0, PT, R0.reuse, UR10, PT ;  /* 0x0000000a00007c0c */ /* 0x040fe4000bf06070 */
[----:B------:R-:W-:Y:S01]  /*0190*/  IMAD R4, R3, UR11, R9 ;  /* 0x0000000b03047c24 */ /* 0x000fe2000f8e0209 */
[----:B------:R-:W-:Y:S02]  /*01a0*/  IADD3 R2, P2, PT, R0, R8, RZ ;  /* 0x0000000800027210 */ /* 0x000fe40007f5e0ff */
[----:B------:R-:W-:Y:S01]  /*01b0*/  ISETP.GE.AND.EX P0, PT, RZ, UR11, PT, P0 ;  /* 0x0000000bff007c0c */ /* 0x000fe2000bf06300 */
[----:B------:R-:W-:Y:S01]  /*01c0*/  IMAD R5, R4, UR8, RZ ;  /* 0x0000000804057c24 */ /* 0x000fe2000f8e02ff */
[----:B------:R-:W0:Y:S01]  /*01d0*/  LDCU.64 UR10, c[0x0][0x358] ;  /* 0x00006b00ff0a77ac */ /* 0x000e220008000a00 */
[----:B------:R-:W-:Y:S01]  /*01e0*/  IMAD.X R3, RZ, RZ, R4, P2 ;  /* 0x000000ffff037224 */ /* 0x000fe200010e0604 */
[----:B------:R-:W-:Y:S01]  /*01f0*/  ISETP.LT.AND.EX P0, PT, RZ, UR15, !P0, P1 ;  /* 0x0000000fff007c0c */ /* 0x000fe2000c701310 */
[----:B------:R-:W-:-:S02]  /*0200*/  IMAD R5, R8, UR9, R5 ;  /* 0x0000000908057c24 */ /* 0x000fc4000f8e0205 */
[----:B------:R-:W-:Y:S02]  /*0210*/  IMAD R7, R3, UR8, RZ ;  /* 0x0000000803077c24 */ /* 0x000fe4000f8e02ff */
[----:B------:R-:W-:-:S04]  /*0220*/  IMAD.WIDE.U32 R8, R8, UR8, RZ ;  /* 0x0000000808087c25 */ /* 0x000fc8000f8e00ff */
[----:B------:R-:W-:-:S04]  /*0230*/  IMAD.WIDE.U32 R10, R2, UR8, RZ ;  /* 0x00000008020a7c25 */ /* 0x000fc8000f8e00ff */
[----:B------:R-:W-:Y:S02]  /*0240*/  IMAD R7, R2, UR9, R7 ;  /* 0x0000000902077c24 */ /* 0x000fe4000f8e0207 */
[----:B------:R-:W-:Y:S02]  /*0250*/  IMAD.IADD R13, R9, 0x1, R5 ;  /* 0x00000001090d7824 */ /* 0x000fe400078e0205 */
[----:B------:R-:W-:Y:S02]  /*0260*/  IMAD.MOV.U32 R4, RZ, RZ, RZ ;  /* 0x000000ffff047224 */ /* 0x000fe400078e00ff */
[----:B------:R-:W-:Y:S01]  /*0270*/  IMAD.IADD R5, R11, 0x1, R7 ;  /* 0x000000010b057824 */ /* 0x000fe200078e0207 */
[----:B0-----:R-:W-:Y:S06]  /*0280*/  BRA.U !UP0, `(.L_x_45) ;  /* 0x0000000508f07547 */ /* 0x001fec000b800000 */
[----:B------:R-:W-:Y:S01]  /*0290*/  IADD3 R4, P1, PT, R2, -0x1, RZ ;  /* 0xffffffff02047810 */ /* 0x000fe20007f3e0ff */
[----:B------:R-:W0:Y:S01]  /*02a0*/  LDCU.128 UR16, c[0x0][0x3a0] ;  /* 0x00007400ff1077ac */ /* 0x000e220008000c00 */
[----:B------:R-:W-:Y:S02]  /*02b0*/  SHF.L.U64.HI R15, R10, 0x3, R5 ;  /* 0x000000030a0f7819 */ /* 0x000fe40000010205 */
[----:B------:R-:W-:Y:S01]  /*02c0*/  IADD3.X R2, PT, PT, R3, -0x1, RZ, P1, !PT ;  /* 0xffffffff03027810 */ /* 0x000fe20000ffe4ff */
[----:B------:R-:W-:Y:S02]  /*02d0*/  ULOP3.LUT UR6, UR6, 0x7fffffff, URZ, 0xc0, !UPT ;  /* 0x7fffffff06067892 */ /* 0x000fe4000f8ec0ff */
[----:B------:R-:W-:Y:S02]  /*02e0*/  ULOP3.LUT UR4, UR12, 0xfffffffe, URZ, 0xc0, !UPT ;  /* 0xfffffffe0c047892 */ /* 0x000fe4000f8ec0ff */
[----:B------:R-:W-:Y:S01]  /*02f0*/  IMAD R7, R2, UR8, RZ ;  /* 0x0000000802077c24 */ /* 0x000fe2000f8e02ff */
[----:B------:R-:W1:Y:S01]  /*0300*/  LDCU.64 UR14, c[0x0][0x398] ;  /* 0x00007300ff0e77ac */ /* 0x000e620008000a00 */
[----:B------:R-:W-:-:S03]  /*0310*/  IMAD.WIDE.U32 R2, R4, UR8, RZ ;  /* 0x0000000804027c25 */ /* 0x000fc6000f8e00ff */
[----:B------:R-:W-:Y:S01]  /*0320*/  UMOV UR5, UR4 ;  /* 0x0000000400057c82 */ /* 0x000fe20008000000 */
[----:B------:R-:W-:Y:S01]  /*0330*/  IMAD R7, R4, UR9, R7 ;  /* 0x0000000904077c24 */ /* 0x000fe2000f8e0207 */
[----:B------:R-:W2:Y:S01]  /*0340*/  LDCU.64 UR8, c[0x0][0x390] ;  /* 0x00007200ff0877ac */ /* 0x000ea20008000a00 */
[----:B------:R-:W-:Y:S02]  /*0350*/  IMAD.SHL.U32 R18, R2, 0x8, RZ ;  /* 0x0000000802127824 */ /* 0x000fe400078e00ff */
[----:B------:R-:W-:Y:S01]  /*0360*/  IMAD.IADD R19, R3, 0x1, R7 ;  /* 0x0000000103137824 */ /* 0x000fe200078e0207 */
[C---:B------:R-:W-:Y:S01]  /*0370*/  IADD3 R7, P1, PT, -R0.reuse, 0x1, RZ ;  /* 0x0000000100077810 */ /* 0x040fe20007f3e1ff */
[----:B------:R-:W-:Y:S02]  /*0380*/  IMAD.SHL.U32 R3, R0, 0x8, RZ ;  /* 0x0000000800037824 */ /* 0x000fe400078e00ff */
[----:B------:R-:W-:Y:S01]  /*0390*/  IMAD.U32 R4, RZ, RZ, UR6 ;  /* 0x00000006ff047e24 */ /* 0x000fe2000f8e00ff */
[----:B------:R-:W-:Y:S01]  /*03a0*/  SHF.L.U64.HI R19, R2, 0x3, R19 ;  /* 0x0000000302137819 */ /* 0x000fe20000010213 */
[----:B------:R-:W-:Y:S01]  /*03b0*/  IMAD.X R6, RZ, RZ, -0x1, P1 ;  /* 0xffffffffff067424 */ /* 0x000fe200008e06ff */
[----:B0-----:R-:W-:-:S02]  /*03c0*/  IADD3 R18, P4, P5, R18, UR18, -R3 ;  /* 0x0000001212127c10 */ /* 0x001fc4000fd9e803 */
[----:B------:R-:W-:Y:S02]  /*03d0*/  LEA R3, P6, R10, -R3, 0x3 ;  /* 0x800000030a037211 */ /* 0x000fe400078c18ff */
[----:B------:R-:W-:Y:S02]  /*03e0*/  SHF.R.U32.HI R2, RZ, 0x1d, R0 ;  /* 0x0000001dff027819 */ /* 0x000fe40000011600 */
[C---:B------:R-:W-:Y:S02]  /*03f0*/  IADD3 R14, P2, PT, R3.reuse, UR16, RZ ;  /* 0x00000010030e7c10 */ /* 0x040fe4000ff5e0ff */
[----:B------:R-:W-:Y:S01]  /*0400*/  IADD3 R16, P3, PT, R3, UR18, RZ ;  /* 0x0000001203107c10 */ /* 0x000fe2000ff7e0ff */
[--C-:B------:R-:W-:Y:S01]  /*0410*/  IMAD.X R15, R15, 0x1, ~R2.reuse, P6 ;  /* 0x000000010f0f7824 */ /* 0x100fe200030e0e02 */
[----:B------:R-:W-:Y:S02]  /*0420*/  IADD3 R14, P6, PT, R14, 0x8, RZ ;  /* 0x000000080e0e7810 */ /* 0x000fe40007fde0ff */
[----:B------:R-:W-:-:S02]  /*0430*/  IADD3.X R19, PT, PT, R19, UR19, ~R2, P4, P5 ;  /* 0x0000001313137c10 */ /* 0x000fc4000a7eac02 */
[----:B------:R-:W-:Y:S02]  /*0440*/  IADD3.X R17, PT, PT, R15, UR19, RZ, P3, !PT ;  /* 0x000000130f117c10 */ /* 0x000fe40009ffe4ff */
[----:B-12---:R-:W-:-:S07]  /*0450*/  IADD3.X R15, PT, PT, RZ, UR17, R15, P6, P2 ;  /* 0x00000011ff0f7c10 */ /* 0x006fce000b7e440f */
.L_x_51:
[----:B------:R-:W-:Y:S01]  /*0460*/  IADD3 R29, P2, PT, R7, -0x1, RZ ;  /* 0xffffffff071d7810 */ /* 0x000fe20007f5e0ff */
[----:B------:R-:W-:Y:S03]  /*0470*/  BSSY.RECONVERGENT B0, `(.L_x_46) ;  /* 0x0000028000007945 */ /* 0x000fe60003800200 */
[C---:B------:R-:W-:Y:S02]  /*0480*/  ISETP.GT.U32.AND P1, PT, R29.reuse, -0x1, PT ;  /* 0xffffffff1d00780c */ /* 0x040fe40003f24070 */
[----:B------:R-:W-:Y:S02]  /*0490*/  IADD3.X R2, PT, PT, R6, -0x1, RZ, P2, !PT ;  /* 0xffffffff06027810 */ /* 0x000fe400017fe4ff */
[----:B------:R-:W-:Y:S02]  /*04a0*/  ISETP.LT.U32.AND P2, PT, R29, UR8, PT ;  /* 0x000000081d007c0c */ /* 0x000fe4000bf41070 */
[----:B------:R-:W-:-:S04]  /*04b0*/  ISETP.GT.AND.EX P1, PT, R2, -0x1, PT, P1 ;  /* 0xffffffff0200780c */ /* 0x000fc80003f24310 */
[----:B------:R-:W-:-:S04]  /*04c0*/  ISETP.LT.AND.EX P1, PT, R2, UR9, P1, P2 ;  /* 0x0000000902007c0c */ /* 0x000fc80008f21320 */
[----:B------:R-:W-:Y:S02]  /*04d0*/  PLOP3.LUT P2, PT, P0, P1, PT, 0x80, 0x8 ;  /* 0x000000000008781c */ /* 0x000fe40000743070 */
[----:B------:R-:W-:-:S11]  /*04e0*/  ISETP.GT.U32.AND P1, PT, R7, -0x1, PT ;  /* 0xffffffff0700780c */ /* 0x000fd60003f24070 */
[----:B------:R-:W-:Y:S05]  /*04f0*/  @!P2 BRA `(.L_x_47) ;  /* 0x00000000007ca947 */ /* 0x000fea0003800000 */
[----:B------:R-:W-:-:S04]  /*0500*/  ISETP.NE.U32.AND P2, PT, R7, 0x1, PT ;  /* 0x000000010700780c */ /* 0x000fc80003f45070 */
[----:B------:R-:W-:-:S04]  /*0510*/  ISETP.NE.AND.EX P2, PT, R6, RZ, PT, P2 ;  /* 0x000000ff0600720c */ /* 0x000fc80003f45320 */
[----:B------:R-:W-:-:S13]  /*0520*/  ISETP.NE.AND P2, PT, R0, RZ, P2 ;  /* 0x000000ff0000720c */ /* 0x000fda0001745270 */
[----:B------:R-:W-:-:S04]  /*0530*/  @!P2 ISETP.GT.U32.AND P3, PT, R0, R29, PT ;  /* 0x0000001d0000a20c */ /* 0x000fc80003f64070 */
[----:B------:R-:W-:-:S04]  /*0540*/  @!P2 ISETP.GT.AND.EX P3, PT, RZ, R2, PT, P3 ;  /* 0x00000002ff00a20c */ /* 0x000fc80003f64330 */
[----:B------:R-:W-:Y:S02]  /*0550*/  @!P2 SEL R28, R0, R29, P3 ;  /* 0x0000001d001ca207 */ /* 0x000fe40001800000 */
[----:B------:R-:W-:-:S04]  /*0560*/  @!P2 SEL R29, R2, RZ, !P3 ;  /* 0x000000ff021da207 */ /* 0x000fc80005800000 */
[----:B------:R-:W0:Y:S02]  /*0570*/  @!P2 I2F.F64.U64 R2, R28 ;  /* 0x0000001c0002a312 */ /* 0x000e240000301800 */
[----:B0-----:R-:W-:Y:S01]  /*0580*/  @!P2 DMUL R26, R2, UR14 ;  /* 0x0000000e021aac28 */ /* 0x001fe20008000000 */
[----:B------:R-:W2:Y:S06]  /*0590*/  @P2 LDG.E.64 R2, desc[UR10][R16.64+-0x8] ;  /* 0xfffff80a10022981 */ /* 0x000eac000c1e1b00 */
[----:B------:R0:W-:Y:S04]  /*05a0*/  @!P2 STG.E.64 desc[UR10][R16.64], R26 ;  /* 0x0000001a1000a986 */ /* 0x0001e8000c101b0a */
[----:B------:R-:W3:Y:S04]  /*05b0*/  @P2 LDG.E.64 R24, desc[UR10][R18.64+-0x8] ;  /* 0xfffff80a12182981 */ /* 0x000ee8000c1e1b00 */
[----:B------:R-:W3:Y:S04]  /*05c0*/  @P2 LDG.E.64 R20, desc[UR10][R14.64+-0x8] ;  /* 0xfffff80a0e142981 */ /* 0x000ee8000c1e1b00 */
[----:B------:R-:W4:Y:S01]  /*05d0*/  @P2 LDG.E.64 R22, desc[UR10][R18.64] ;  /* 0x0000000a12162981 */ /* 0x000f22000c1e1b00 */
[----:B------:R-:W-:Y:S01]  /*05e0*/  PLOP3.LUT P5, PT, PT, PT, PT, 0x8, 0x80 ;  /* 0x000000000080781c */ /* 0x000fe20003fae170 */
[----:B--2---:R-:W-:-:S07]  /*05f0*/  @P2 DADD R2, R2, UR14 ;  /* 0x0000000e02022e29 */ /* 0x004fce0008000000 */
[----:B------:R0:W-:Y:S01]  /*0600*/  @P2 STL.64 [R1+0x8], R2 ;  /* 0x0000080201002387 */ /* 0x0001e20000100a00 */
[----:B---3--:R-:W-:Y:S01]  /*0610*/  @P2 DADD R20, R24, R20 ;  /* 0x0000000018142229 */ /* 0x008fe20000000014 */
[----:B------:R-:W-:Y:S01]  /*0620*/  @P2 IMAD.MOV.U32 R25, RZ, RZ, 0x1 ;  /* 0x00000001ff192424 */ /* 0x000fe200078e00ff */
[----:B----4-:R-:W-:-:S05]  /*0630*/  @P2 DADD R22, R22, UR14 ;  /* 0x0000000e16162e29 */ /* 0x010fca0008000000 */
[----:B------:R0:W-:Y:S01]  /*0640*/  @P2 STL.64 [R1], R20 ;  /* 0x0000001401002387 */ /* 0x0001e20000100a00 */
[----:B------:R-:W-:-:S03]  /*0650*/  @P2 DSETP.GEU.AND P3, PT, R20, R2, PT ;  /* 0x000000021400222a */ /* 0x000fc60003f6e000 */
[----:B------:R0:W-:Y:S01]  /*0660*/  @P2 STL.64 [R1+0x10], R22 ;  /* 0x0000101601002387 */ /* 0x0001e20000100a00 */
[--C-:B------:R-:W-:Y:S02]  /*0670*/  @P2 DSETP.GEU.AND P4, PT, R2, R22.reuse, PT ;  /* 0x000000160200222a */ /* 0x100fe40003f8e000 */
[----:B------:R-:W-:Y:S01]  /*0680*/  @P2 PLOP3.LUT P5, PT, P3, PT, PT, 0x80, 0x8 ;  /* 0x000000000008281c */ /* 0x000fe20001faf070 */
[----:B------:R-:W-:-:S06]  /*0690*/  @P2 DSETP.GEU.AND P3, PT, R20, R22, PT ;  /* 0x000000161400222a */ /* 0x000fcc0003f6e000 */
[----:B------:R-:W-:-:S06]  /*06a0*/  @P2 SEL R24, RZ, 0x2, !P3 ;  /* 0x00000002ff182807 */ /* 0x000fcc0005800000 */
[----:B------:R-:W-:-:S05]  /*06b0*/  @P5 SEL R24, R25, 0x2, !P4 ;  /* 0x0000000219185807 */ /* 0x000fca0006000000 */
[----:B------:R-:W-:-:S06]  /*06c0*/  @P2 IMAD.U32 R24, R24, 0x8, R1 ;  /* 0x0000000818182824 */ /* 0x000fcc00078e0001 */
[----:B------:R-:W2:Y:S04]  /*06d0*/  @P2 LDL.64 R24, [R24] ;  /* 0x0000000018182983 */ /* 0x000ea80000100a00 */
[----:B--2---:R0:W-:Y:S02]  /*06e0*/  @P2 STG.E.64 desc[UR10][R16.64], R24 ;  /* 0x0000001810002986 */ /* 0x0041e4000c101b0a */
.L_x_47:
[----:B------:R-:W-:Y:S05]  /*06f0*/  BSYNC.RECONVERGENT B0 ;  /* 0x0000000000007941 */ /* 0x000fea0003800200 */
.L_x_46:
[----:B------:R-:W-:Y:S01]  /*0700*/  BAR.SYNC.DEFER_BLOCKING 0x0 ;  /* 0x0000000000007b1d */ /* 0x000fe20000010000 */
[----:B------:R-:W-:Y:S02]  /*0710*/  ISETP.GT.AND.EX P1, PT, R6, -0x1, PT, P1 ;  /* 0xffffffff0600780c */ /* 0x000fe40003f24310 */
[----:B------:R-:W-:-:S03]  /*0720*/  ISETP.LT.U32.AND P2, PT, R7, UR8, PT ;  /* 0x0000000807007c0c */ /* 0x000fc6000bf41070 */
[----:B------:R-:W-:Y:S01]  /*0730*/  BSSY.RECONVERGENT B0, `(.L_x_48) ;  /* 0x0000023000007945 */ /* 0x000fe20003800200 */
[----:B------:R-:W-:-:S04]  /*0740*/  ISETP.LT.AND.EX P1, PT, R6, UR9, P1, P2 ;  /* 0x0000000906007c0c */ /* 0x000fc80008f21320 */
[----:B------:R-:W-:-:S13]  /*0750*/  PLOP3.LUT P1, PT, P0, P1, PT, 0x80, 0x8 ;  /* 0x000000000008781c */ /* 0x000fda0000723070 */
[----:B------:R-:W-:Y:S05]  /*0760*/  @!P1 BRA `(.L_x_49) ;  /* 0x00000000007c9947 */ /* 0x000fea0003800000 */
[----:B------:R-:W-:-:S04]  /*0770*/  ISETP.NE.U32.AND P1, PT, R7, RZ, PT ;  /* 0x000000ff0700720c */ /* 0x000fc80003f25070 */
[----:B------:R-:W-:-:S04]  /*0780*/  ISETP.NE.AND.EX P1, PT, R6, RZ, PT, P1 ;  /* 0x000000ff0600720c */ /* 0x000fc80003f25310 */
[----:B------:R-:W-:-:S13]  /*0790*/  ISETP.EQ.OR P1, PT, R0, RZ, !P1 ;  /* 0x000000ff0000720c */ /* 0x000fda0004f22670 */
[----:B------:R-:W-:Y:S05]  /*07a0*/  @P1 BRA `(.L_x_50) ;  /* 0x0000000000501947 */ /* 0x000fea0003800000 */
[----:B0-----:R-:W2:Y:S04]  /*07b0*/  LDG.E.64 R2, desc[UR10][R18.64] ;  /* 0x0000000a12027981 */ /* 0x001ea8000c1e1b00 */
[----:B------:R-:W2:Y:S04]  /*07c0*/  LDG.E.64 R20, desc[UR10][R14.64] ;  /* 0x0000000a0e147981 */ /* 0x000ea8000c1e1b00 */
[----:B------:R-:W3:Y:S04]  /*07d0*/  LDG.E.64 R22, desc[UR10][R16.64] ;  /* 0x0000000a10167981 */ /* 0x000ee8000c1e1b00 */
[----:B------:R-:W4:Y:S01]  /*07e0*/  LDG.E.64 R24, desc[UR10][R18.64+0x8] ;  /* 0x0000080a12187981 */ /* 0x000f22000c1e1b00 */
[----:B--2---:R-:W-:Y:S01]  /*07f0*/  DADD R2, R2, R20 ;  /* 0x0000000002027229 */ /* 0x004fe20000000014 */
[----:B------:R-:W-:Y:S01]  /*0800*/  IMAD.MOV.U32 R21, RZ, RZ, 0x1 ;  /* 0x00000001ff157424 */ /* 0x000fe200078e00ff */
[----:B---3--:R-:W-:-:S05]  /*0810*/  DADD R22, R22, UR14 ;  /* 0x0000000e16167e29 */ /* 0x008fca0008000000 */
[----:B------:R1:W-:Y:S01]  /*0820*/  STL.64 [R1], R2 ;  /* 0x0000000201007387 */ /* 0x0003e20000100a00 */
[----:B----4-:R-:W-:-:S03]  /*0830*/  DADD R24, R24, UR14 ;  /* 0x0000000e18187e29 */ /* 0x010fc60008000000 */
[----:B------:R1:W-:Y:S01]  /*0840*/  STL.64 [R1+0x8], R22 ;  /* 0x0000081601007387 */ /* 0x0003e20000100a00 */
[----:B------:R-:W-:-:S03]  /*0850*/  DSETP.GEU.AND P1, PT, R2, R22, PT ;  /* 0x000000160200722a */ /* 0x000fc60003f2e000 */
[----:B------:R1:W-:Y:S01]  /*0860*/  STL.64 [R1+0x10], R24 ;  /* 0x0000101801007387 */ /* 0x0003e20000100a00 */
[--C-:B------:R-:W-:Y:S02]  /*0870*/  DSETP.GEU.AND P2, PT, R2, R24.reuse, PT ;  /* 0x000000180200722a */ /* 0x100fe40003f4e000 */
[----:B------:R-:W-:-:S04]  /*0880*/  DSETP.GEU.AND P3, PT, R22, R24, PT ;  /* 0x000000181600722a */ /* 0x000fc80003f6e000 */
[----:B------:R-:W-:-:S04]  /*0890*/  SEL R20, RZ, 0x2, !P2 ;  /* 0x00000002ff147807 */ /* 0x000fc80005000000 */
[----:B------:R-:W-:-:S05]  /*08a0*/  @P1 SEL R20, R21, 0x2, !P3 ;  /* 0x0000000215141807 */ /* 0x000fca0005800000 */
[----:B------:R-:W-:-:S06]  /*08b0*/  IMAD.U32 R20, R20, 0x8, R1 ;  /* 0x0000000814147824 */ /* 0x000fcc00078e0001 */
[----:B------:R-:W2:Y:S04]  /*08c0*/  LDL.64 R20, [R20] ;  /* 0x0000000014147983 */ /* 0x000ea80000100a00 */
[----:B--2---:R1:W-:Y:S01]  /*08d0*/  STG.E.64 desc[UR10][R16.64+0x8], R20 ;  /* 0x0000081410007986 */ /* 0x0043e2000c101b0a */
[----:B------:R-:W-:Y:S05]  /*08e0*/  BRA `(.L_x_49) ;  /* 0x00000000001c7947 */ /* 0x000fea0003800000 */
.L_x_50:
[----:B------:R-:W-:-:S04]  /*08f0*/  ISETP.GT.U32.AND P1, PT, R0, R7, PT ;  /* 0x000000070000720c */ /* 0x000fc80003f24070 */
[----:B------:R-:W-:-:S04]  /*0900*/  ISETP.GT.AND.EX P1, PT, RZ, R6, PT, P1 ;  /* 0x00000006ff00720c */ /* 0x000fc80003f24310 */
[----:B0-----:R-:W-:Y:S02]  /*0910*/  SEL R20, R0, R7, P1 ;  /* 0x0000000700147207 */ /* 0x001fe40000800000 */
[----:B------:R-:W-:-:S04]  /*0920*/  SEL R21, R6, RZ, !P1 ;  /* 0x000000ff06157207 */ /* 0x000fc80004800000 */
[----:B------:R-:W0:Y:S02]  /*0930*/  I2F.F64.U64 R2, R20 ;  /* 0x0000001400027312 */ /* 0x000e240000301800 */
[----:B0-----:R-:W-:-:S07]  /*0940*/  DMUL R2, R2, UR14 ;  /* 0x0000000e02027c28 */ /* 0x001fce0008000000 */
[----:B------:R2:W-:Y:S04]  /*0950*/  STG.E.64 desc[UR10][R16.64+0x8], R2 ;  /* 0x0000080210007986 */ /* 0x0005e8000c101b0a */
.L_x_49:
[----:B------:R-:W-:Y:S05]  /*0960*/  BSYNC.RECONVERGENT B0 ;  /* 0x0000000000007941 */ /* 0x000fea0003800200 */
.L_x_48:
[----:B------:R-:W-:Y:S01]  /*0970*/  BAR.SYNC.DEFER_BLOCKING 0x0 ;  /* 0x0000000000007b1d */ /* 0x000fe20000010000 */
[----:B------:R-:W-:Y:S01]  /*0980*/  UIADD3 UR5, UP0, UPT, UR5, -0x2, URZ ;  /* 0xfffffffe05057890 */ /* 0x000fe2000ff1e0ff */
[----:B------:R-:W-:Y:S02]  /*0990*/  IADD3 R7, P1, PT, R7, 0x2, RZ ;  /* 0x0000000207077810 */ /* 0x000fe40007f3e0ff */
[----:B------:R-:W-:Y:S01]  /*09a0*/  IADD3 R14, P2, PT, R14, 0x10, RZ ;  /* 0x000000100e0e7810 */ /* 0x000fe20007f5e0ff */
[----:B------:R-:W-:Y:S01]  /*09b0*/  UIADD3.X UR6, UPT, UPT, UR6, -0x1, URZ, UP0, !UPT ;  /* 0xffffffff06067890 */ /* 0x000fe200087fe4ff */
[----:B012---:R-:W-:Y:S01]  /*09c0*/  IADD3 R16, P3, PT, R16, 0x10, RZ ;  /* 0x0000001010107810 */ /* 0x007fe20007f7e0ff */
[----:B------:R-:W-:Y:S01]  /*09d0*/  UISETP.NE.U32.AND UP0, UPT, UR5, URZ, UPT ;  /* 0x000000ff0500728c */ /* 0x000fe2000bf05070 */
[----:B------:R-:W-:Y:S01]  /*09e0*/  IADD3 R18, P4, PT, R18, 0x10, RZ ;  /* 0x0000001012127810 */ /* 0x000fe20007f9e0ff */
[----:B------:R-:W-:Y:S02]  /*09f0*/  IMAD.X R15, RZ, RZ, R15, P2 ;  /* 0x000000ffff0f7224 */ /* 0x000fe400010e060f */
[----:B------:R-:W-:Y:S01]  /*0a00*/  UISETP.NE.AND.EX UP0, UPT, UR6, URZ, UPT, UP0 ;  /* 0x000000ff0600728c */ /* 0x000fe2000bf05300 */
[----:B------:R-:W-:-:S02]  /*0a10*/  IMAD.X R17, RZ, RZ, R17, P3 ;  /* 0x000000ffff117224 */ /* 0x000fc400018e0611 */
[----:B------:R-:W-:Y:S02]  /*0a20*/  IMAD.X R19, RZ, RZ, R19, P4 ;  /* 0x000000ffff137224 */ /* 0x000fe400020e0613 */
[----:B------:R-:W-:-:S04]  /*0a30*/  IMAD.X R6, RZ, RZ, R6, P1 ;  /* 0x000000ffff067224 */ /* 0x000fc800008e0606 */
[----:B------:R-:W-:Y:S05]  /*0a40*/  BRA.U UP0, `(.L_x_51) ;  /* 0xfffffff900847547 */ /* 0x000fea000b83ffff */
.L_x_45:
[----:B------:R-:W-:-:S04]  /*0a50*/  ULOP3.LUT UR7, UR12, 0x1, URZ, 0xc0, !UPT ;  /* 0x000000010c077892 */ /* 0x000fc8000f8ec0ff */
[----:B------:R-:W-:-:S04]  /*0a60*/  UISETP.NE.U32.AND UP0, UPT, UR7, 0x1, UPT ;  /* 0x000000010700788c */ /* 0x000fc8000bf05070 */
[----:B------:R-:W-:-:S06]  /*0a70*/  UISETP.NE.U32.AND.EX UP0, UPT, URZ, URZ, UPT, UP0 ;  /* 0x000000ffff00728c */ /* 0x000fcc000bf05100 */
[----:B------:R-:W-:-:S13]  /*0a80*/  PLOP3.LUT P1, PT, PT, PT, UP0, 0x80, 0x8 ;  /* 0x000000000008781c */ /* 0x000fda0003f2f008 */
[----:B------:R-:W-:Y:S05]  /*0a90*/  @P1 EXIT ;  /* 0x000000000000194d */ /* 0x000fea0003800000 */
[----:B------:R-:W-:Y:S01]  /*0aa0*/  IADD3 R15, P1, PT, -R0, UR4, RZ ;  /* 0x00000004000f7c10 */ /* 0x000fe2000ff3e1ff */
[----:B------:R-:W-:Y:S03]  /*0ab0*/  BSSY.RECONVERGENT B0, `(.L_x_52) ;  /* 0x0000042000007945 */ /* 0x000fe60003800200 */
[----:B------:R-:W-:Y:S02]  /*0ac0*/  IADD3.X R4, PT, PT, R4, -0x1, RZ, P1, !PT ;  /* 0xffffffff04047810 */ /* 0x000fe40000ffe4ff */
[C---:B------:R-:W-:Y:S02]  /*0ad0*/  ISETP.GT.U32.AND P1, PT, R15.reuse, -0x1, PT ;  /* 0xffffffff0f00780c */ /* 0x040fe40003f24070 */
[----:B------:R-:W-:Y:S02]  /*0ae0*/  ISETP.LT.U32.AND P2, PT, R15, UR8, PT ;  /* 0x000000080f007c0c */ /* 0x000fe4000bf41070 */
[----:B------:R-:W-:-:S04]  /*0af0*/  ISETP.GT.AND.EX P1, PT, R4, -0x1, PT, P1 ;  /* 0xffffffff0400780c */ /* 0x000fc80003f24310 */
[----:B------:R-:W-:-:S04]  /*0b00*/  ISETP.LT.AND.EX P1, PT, R4, UR9, P1, P2 ;  /* 0x0000000904007c0c */ /* 0x000fc80008f21320 */
[----:B------:R-:W-:-:S13]  /*0b10*/  PLOP3.LUT P1, PT, P0, P1, PT, 0x80, 0x8 ;  /* 0x000000000008781c */ /* 0x000fda0000723070 */
[----:B------:R-:W-:Y:S05]  /*0b20*/  @!P1 BRA `(.L_x_53) ;  /* 0x0000000000e89947 */ /* 0x000fea0003800000 */
[----:B------:R-:W-:-:S04]  /*0b30*/  ISETP.NE.U32.AND P0, PT, R15, RZ, PT ;  /* 0x000000ff0f00720c */ /* 0x000fc80003f05070 */
[----:B------:R-:W-:-:S04]  /*0b40*/  ISETP.NE.AND.EX P0, PT, R4, RZ, PT, P0 ;  /* 0x000000ff0400720c */ /* 0x000fc80003f05300 */
[----:B------:R-:W-:-:S13]  /*0b50*/  ISETP.EQ.OR P0, PT, R0, RZ, !P0 ;  /* 0x000000ff0000720c */ /* 0x000fda0004702670 */
[----:B------:R-:W-:Y:S05]  /*0b60*/  @P0 BRA `(.L_x_54) ;  /* 0x0000000000a40947 */ /* 0x000fea0003800000 */
[----:B------:R-:W-:Y:S01]  /*0b70*/  IADD3 R3, P0, PT, R0, -0x1, RZ ;  /* 0xffffffff00037810 */ /* 0x000fe20007f1e0ff */
[----:B------:R-:W0:Y:S01]  /*0b80*/  LDCU.128 UR4, c[0x0][0x3a0] ;  /* 0x00007400ff0477ac */ /* 0x000e220008000c00 */
[----:B------:R-:W-:Y:S02]  /*0b90*/  IMAD.MOV.U32 R12, RZ, RZ, R8 ;  /* 0x000000ffff0c7224 */ /* 0x000fe400078e0008 */
[----:B------:R-:W-:Y:S02]  /*0ba0*/  IMAD.U32 R11, RZ, RZ, UR8 ;  /* 0x00000008ff0b7e24 */ /* 0x000fe4000f8e00ff */
[----:B------:R-:W-:Y:S02]  /*0bb0*/  IMAD.X R0, RZ, RZ, -0x1, P0 ;  /* 0xffffffffff007424 */ /* 0x000fe400000e06ff */
[----:B------:R-:W-:-:S04]  /*0bc0*/  IMAD.WIDE.U32 R12, R3, UR8, R12 ;  /* 0x00000008030c7c25 */ /* 0x000fc8000f8e000c */
[----:B------:R-:W-:Y:S01]  /*0bd0*/  IMAD R0, R0, UR8, RZ ;  /* 0x0000000800007c24 */ /* 0x000fe2000f8e02ff */
[----:B------:R-:W-:Y:S01]  /*0be0*/  IADD3 R2, P0, PT, R15, R12, RZ ;  /* 0x0000000c0f027210 */ /* 0x000fe20007f1e0ff */
[----:B------:R-:W-:Y:S02]  /*0bf0*/  IMAD.U32 R5, RZ, RZ, UR8 ;  /* 0x00000008ff057e24 */ /* 0x000fe4000f8e00ff */
[----:B------:R-:W-:Y:S01]  /*0c00*/  IMAD R3, R3, UR9, R0 ;  /* 0x0000000903037c24 */ /* 0x000fe2000f8e0200 */
[----:B------:R-:W-:-:S04]  /*0c10*/  IADD3 R0, P1, PT, R2, UR8, RZ ;  /* 0x0000000802007c10 */ /* 0x000fc8000ff3e0ff */
[----:B------:R-:W-:Y:S01]  /*0c20*/  IADD3.X R3, PT, PT, R4, R13, R3, P0, !PT ;  /* 0x0000000d04037210 */ /* 0x000fe200007fe403 */
[----:B------:R-:W-:Y:S01]  /*0c30*/  IMAD.U32 R4, RZ, RZ, UR9 ;  /* 0x00000009ff047e24 */ /* 0x000fe2000f8e00ff */
[----:B0-----:R-:W-:Y:S02]  /*0c40*/  LEA R12, P0, R2, UR6, 0x3 ;  /* 0x00000006020c7c11 */ /* 0x001fe4000f8018ff */
[----:B------:R-:W-:Y:S02]  /*0c50*/  LEA R14, P2, R0, UR4, 0x3 ;  /* 0x00000004000e7c11 */ /* 0x000fe4000f8418ff */
[----:B------:R-:W-:Y:S02]  /*0c60*/  LEA.HI.X R13, R2, UR7, R3, 0x3, P0 ;  /* 0x00000007020d7c11 */ /* 0x000fe400080f1c03 */
[----:B------:R-:W-:Y:S02]  /*0c70*/  IADD3.X R3, PT, PT, R3, UR9, RZ, P1, !PT ;  /* 0x0000000903037c10 */ /* 0x000fe40008ffe4ff */
[----:B------:R-:W-:Y:S01]  /*0c80*/  LEA R10, P3, R11, R12, 0x3 ;  /* 0x0000000c0b0a7211 */ /* 0x000fe200078618ff */
[----:B------:R-:W2:Y:S01]  /*0c90*/  LDG.E.64 R8, desc[UR10][R12.64] ;  /* 0x0000000a0c087981 */ /* 0x000ea2000c1e1b00 */
[----:B------:R-:W-:Y:S01]  /*0ca0*/  LEA.HI.X R15, R0, UR5, R3, 0x3, P2 ;  /* 0x00000005000f7c11 */ /* 0x000fe200090f1c03 */
[----:B------:R-:W0:Y:S01]  /*0cb0*/  LDCU.64 UR4, c[0x0][0x398] ;  /* 0x00007300ff0477ac */ /* 0x000e220008000a00 */
[----:B------:R-:W-:Y:S01]  /*0cc0*/  LEA.HI.X R11, R5, R13, R4, 0x3, P3 ;  /* 0x0000000d050b7211 */ /* 0x000fe200018f1c04 */
[----:B------:R-:W3:Y:S04]  /*0cd0*/  LDG.E.64 R2, desc[UR10][R12.64+-0x8] ;  /* 0xfffff80a0c027981 */ /* 0x000ee8000c1e1b00 */
[----:B------:R-:W3:Y:S04]  /*0ce0*/  LDG.E.64 R4, desc[UR10][R14.64] ;  /* 0x0000000a0e047981 */ /* 0x000ee8000c1e1b00 */
[----:B------:R-:W0:Y:S01]  /*0cf0*/  LDG.E.64 R6, desc[UR10][R10.64+-0x8] ;  /* 0xfffff80a0a067981 */ /* 0x000e22000c1e1b00 */
[----:B---3--:R-:W-:-:S02]  /*0d00*/  DADD R2, R2, R4 ;  /* 0x0000000002027229 */ /* 0x008fc40000000004 */
[----:B0-----:R-:W-:Y:S02]  /*0d10*/  DADD R4, R6, UR4 ;  /* 0x0000000406047e29 */ /* 0x001fe40008000000 */
[----:B--2---:R-:W-:-:S06]  /*0d20*/  DADD R6, R8, UR4 ;  /* 0x0000000408067e29 */ /* 0x004fcc0008000000 */
[C---:B------:R-:W-:Y:S02]  /*0d30*/  DSETP.GEU.AND P0, PT, R2.reuse, R4, PT ;  /* 0x000000040200722a */ /* 0x040fe40003f0e000 */
[--C-:B------:R-:W-:Y:S01]  /*0d40*/  DSETP.GEU.AND P1, PT, R2, R6.reuse, PT ;  /* 0x000000060200722a */ /* 0x100fe20003f2e000 */
[----:B------:R-:W-:Y:S01]  /*0d50*/  IMAD.MOV.U32 R8, RZ, RZ, 0x1 ;  /* 0x00000001ff087424 */ /* 0x000fe200078e00ff */
[----:B------:R-:W-:-:S04]  /*0d60*/  DSETP.GEU.AND P2, PT, R4, R6, PT ;  /* 0x000000060400722a */ /* 0x000fc80003f4e000 */
[----:B------:R-:W-:-:S06]  /*0d70*/  SEL R0, RZ, 0x2, !P1 ;  /* 0x00000002ff007807 */ /* 0x000fcc0004800000 */
[----:B------:R-:W-:Y:S01]  /*0d80*/  @P0 SEL R0, R8, 0x2, !P2 ;  /* 0x0000000208000807 */ /* 0x000fe20005000000 */
[----:B------:R1:W-:Y:S04]  /*0d90*/  STL.64 [R1+0x10], R6 ;  /* 0x0000100601007387 */ /* 0x0003e80000100a00 */
[----:B------:R-:W-:Y:S01]  /*0da0*/  IMAD.U32 R0, R0, 0x8, R1 ;  /* 0x0000000800007824 */ /* 0x000fe200078e0001 */
[----:B------:R1:W-:Y:S04]  /*0db0*/  STL.64 [R1], R2 ;  /* 0x0000000201007387 */ /* 0x0003e80000100a00 */
[----:B------:R1:W-:Y:S04]  /*0dc0*/  STL.64 [R1+0x8], R4 ;  /* 0x0000080401007387 */ /* 0x0003e80000100a00 */
[----:B------:R-:W2:Y:S04]  /*0dd0*/  LDL.64 R8, [R0] ;  /* 0x0000000000087983 */ /* 0x000ea80000100a00 */
[----:B--2---:R1:W-:Y:S01]  /*0de0*/  STG.E.64 desc[UR10][R10.64], R8 ;  /* 0x000000080a007986 */ /* 0x0043e2000c101b0a */
[----:B------:R-:W-:Y:S05]  /*0df0*/  BRA `(.L_x_53) ;  /* 0x0000000000347947 */ /* 0x000fea0003800000 */
.L_x_54:
[CC--:B------:R-:W-:Y:S01]  /*0e00*/  ISETP.GT.U32.AND P0, PT, R0.reuse, R15.reuse, PT ;  /* 0x0000000f0000720c */ /* 0x0c0fe20003f04070 */
[----:B------:R-:W0:Y:S03]  /*0e10*/  LDCU.64 UR6, c[0x0][0x3a8] ;  /* 0x00007500ff0677ac */ /* 0x000e260008000a00 */
[----:B------:R-:W-:Y:S01]  /*0e20*/  ISETP.GT.AND.EX P0, PT, RZ, R4, PT, P0 ;  /* 0x00000004ff00720c */ /* 0x000fe20003f04300 */
[----:B------:R-:W1:Y:S03]  /*0e30*/  LDCU.64 UR4, c[0x0][0x398] ;  /* 0x00007300ff0477ac */ /* 0x000e660008000a00 */
[----:B------:R-:W-:Y:S02]  /*0e40*/  SEL R6, R0, R15, P0 ;  /* 0x0000000f00067207 */ /* 0x000fe40000000000 */
[----:B------:R-:W-:-:S02]  /*0e50*/  SEL R7, R4, RZ, !P0 ;  /* 0x000000ff04077207 */ /* 0x000fc40004000000 */
[----:B------:R-:W-:Y:S02]  /*0e60*/  IADD3 R10, P0, PT, R15, R10, RZ ;  /* 0x0000000a0f0a7210 */ /* 0x000fe40007f1e0ff */
[----:B------:R-:W1:Y:S03]  /*0e70*/  I2F.F64.U64 R2, R6 ;  /* 0x0000000600027312 */ /* 0x000e660000301800 */
[----:B------:R-:W-:Y:S01]  /*0e80*/  IMAD.X R5, R4, 0x1, R5, P0 ;  /* 0x0000000104057824 */ /* 0x000fe200000e0605 */
[----:B0-----:R-:W-:-:S04]  /*0e90*/  LEA R4, P0, R10, UR6, 0x3 ;  /* 0x000000060a047c11 */ /* 0x001fc8000f8018ff */
[----:B------:R-:W-:Y:S01]  /*0ea0*/  LEA.HI.X R5, R10, UR7, R5, 0x3, P0 ;  /* 0x000000070a057c11 */ /* 0x000fe200080f1c05 */
[----:B-1----:R-:W-:-:S07]  /*0eb0*/  DMUL R2, R2, UR4 ;  /* 0x0000000402027c28 */ /* 0x002fce0008000000 */
[----:B------:R0:W-:Y:S04]  /*0ec0*/  STG.E.64 desc[UR10][R4.64], R2 ;  /* 0x0000000204007986 */ /* 0x0001e8000c101b0a */
.L_x_53:
[----:B------:R-:W-:Y:S05]  /*0ed0*/  BSYNC.RECONVERGENT B0 ;  /* 0x0000000000007941 */ /* 0x000fea0003800200 */
.L_x_52:
[----:B------:R-:W-:Y:S06]  /*0ee0*/  BAR.SYNC.DEFER_BLOCKING 0x0 ;  /* 0x0000000000007b1d */ /* 0x000fec0000010000 */
[----:B------:R-:W-:Y:S05]  /*0ef0*/  EXIT ;  /* 0x000000000000794d */ /* 0x000fea0003800000 */
.L_x_55:
        /* <DEDUP_REMOVED lines=16> */
.L_x_65:


//--------------------- .nv.shared.reserved.0     --------------------------
	.section	.nv.shared.reserved.0,"aw",@nobits
	.weak		__nv_reservedSMEM_offset_0_alias
	.size		__nv_reservedSMEM_offset_0_alias, 0, 64
	.other		__nv_reservedSMEM_offset_0_alias,@"STO_CUDA_RESERVED_SHARED STV_DEFAULT"
__nv_reservedSMEM_offset_0_alias:
	.zero		0
	.zero		64


//--------------------- .nv.constant0._Z26get_patch_similarity_naivellllPKdS0_Pd --------------------------
	.section	.nv.constant0._Z26get_patch_similarity_naivellllPKdS0_Pd,"a",@progbits
	.sectionflags	@""
	.align	4
.nv.constant0._Z26get_patch_similarity_naivellllPKdS0_Pd:
	.zero		952


//--------------------- .nv.constant0._Z20get_patch_similarityllllPKdPd --------------------------
	.section	.nv.constant0._Z20get_patch_similarityllllPKdPd,"a",@progbits
	.sectionflags	@""
	.align	4
.nv.constant0._Z20get_patch_similarityllllPKdPd:
	.zero		944


//--------------------- .nv.constant0._Z19cumulative_sum_rowslllPd --------------------------
	.section	.nv.constant0._Z19cumulative_sum_rowslllPd,"a",@progbits
	.sectionflags	@""
	.align	4
.nv.constant0._Z19cumulative_sum_rowslllPd:
	.zero		928


//--------------------- .nv.constant0._Z23cumulative_sum_cols_dstlllPd --------------------------
	.section	.nv.constant0._Z23cumulative_sum_cols_dstlllPd,"a",@progbits
	.sectionflags	@""
	.align	4
.nv.constant0._Z23cumulative_sum_cols_dstlllPd:
	.zero		928


//--------------------- .nv.constant0._Z23cumulative_sum_cols_srclllPd --------------------------
	.section	.nv.constant0._Z23cumulative_sum_cols_srclllPd,"a",@progbits
	.sectionflags	@""
	.align	4
.nv.constant0._Z23cumulative_sum_cols_srclllPd:
	.zero		928


//--------------------- .nv.constant0._Z20get_pixel_similaritylllPKdS0_Pd --------------------------
	.section	.nv.constant0._Z20get_pixel_similaritylllPKdS0_Pd,"a",@progbits
	.sectionflags	@""
	.align	4
.nv.constant0._Z20get_pixel_similaritylllPKdS0_Pd:
	.zero		944


//--------------------- .nv.constant0._Z24traceback_correspondencelllPKdPlPc --------------------------
	.section	.nv.constant0._Z24traceback_correspondencelllPKdPlPc,"a",@progbits
	.sectionflags	@""
	.align	4
.nv.constant0._Z24traceback_correspondencelllPKdPlPc:
	.zero		944


//--------------------- .nv.constant0._Z10find_costsllldPKdPd --------------------------
	.section	.nv.constant0._Z10find_costsllldPKdPd,"a",@progbits
	.sectionflags	@""
	.align	4
.nv.constant0._Z10find_costsllldPKdPd:
	.zero		944


//--------------------- SYMBOLS --------------------------

	.type		.nv.reservedSmem.offset0,@object
	.size		.nv.reservedSmem.offset0,0x4
